//
// Generated by NVIDIA NVVM Compiler
//
// Compiler Build ID: CL-36424714
// Cuda compilation tools, release 13.0, V13.0.88
// Based on NVVM 20.0.0
//

.version 9.0
.target sm_100
.address_size 64

	// .globl	_Z13inject_sourcePfS_ff
.global .align 4 .b8 __cudart_i2opi_f[24] = {65, 144, 67, 60, 153, 149, 98, 219, 192, 221, 52, 245, 209, 87, 39, 252, 41, 21, 68, 78, 110, 131, 249, 162};

.visible .entry _Z13inject_sourcePfS_ff(
	.param .u64 .ptr .align 1 _Z13inject_sourcePfS_ff_param_0,
	.param .u64 .ptr .align 1 _Z13inject_sourcePfS_ff_param_1,
	.param .f32 _Z13inject_sourcePfS_ff_param_2,
	.param .f32 _Z13inject_sourcePfS_ff_param_3
)
{
	.local .align 4 .b8 	__local_depot0[28];
	.reg .b64 	%SP;
	.reg .b64 	%SPL;
	.reg .pred 	%p<29>;
	.reg .b32 	%r<127>;
	.reg .b32 	%f<99>;
	.reg .b64 	%rd<64>;
	.reg .b64 	%fd<7>;

	mov.u64 	%SPL, __local_depot0;
	ld.param.u64 	%rd23, [_Z13inject_sourcePfS_ff_param_0];
	ld.param.u64 	%rd24, [_Z13inject_sourcePfS_ff_param_1];
	ld.param.f32 	%f18, [_Z13inject_sourcePfS_ff_param_2];
	ld.param.f32 	%f19, [_Z13inject_sourcePfS_ff_param_3];
	add.u64 	%rd1, %SPL, 0;
	mov.u32 	%r46, %ctaid.x;
	mov.u32 	%r47, %ntid.x;
	mov.u32 	%r48, %tid.x;
	mad.lo.s32 	%r1, %r46, %r47, %r48;
	mov.u32 	%r49, %ctaid.y;
	mov.u32 	%r50, %ntid.y;
	mov.u32 	%r51, %tid.y;
	mad.lo.s32 	%r52, %r49, %r50, %r51;
	setp.gt.u32 	%p1, %r52, 639;
	setp.gt.s32 	%p2, %r1, 359;
	add.s32 	%r3, %r52, -120;
	setp.gt.u32 	%p3, %r3, 2;
	or.pred  	%p4, %p1, %p3;
	or.pred  	%p5, %p4, %p2;
	@%p5 bra 	$L__BB0_26;
	mad.lo.s32 	%r4, %r52, 360, %r1;
	add.f32 	%f20, %f19, %f19;
	sqrt.rn.f32 	%f21, %f20;
	cvt.rn.f32.u32 	%f22, %r52;
	mul.f32 	%f23, %f22, 0f40800000;
	div.rn.f32 	%f24, %f23, 0f441FC000;
	add.f32 	%f25, %f24, 0fC0000000;
	add.f32 	%f26, %f25, 0f3F9FD98A;
	mul.f32 	%f27, %f26, %f21;
	mul.f32 	%f28, %f18, %f19;
	sub.f32 	%f1, %f27, %f28;
	mul.f32 	%f29, %f1, 0f3F22F983;
	cvt.rni.s32.f32 	%r122, %f29;
	cvt.rn.f32.s32 	%f30, %r122;
	fma.rn.f32 	%f31, %f30, 0fBFC90FDA, %f1;
	fma.rn.f32 	%f32, %f30, 0fB3A22168, %f31;
	fma.rn.f32 	%f97, %f30, 0fA7C234C5, %f32;
	abs.f32 	%f3, %f1;
	setp.ltu.f32 	%p6, %f3, 0f47CE4780;
	mov.u32 	%r118, %r122;
	mov.f32 	%f96, %f97;
	@%p6 bra 	$L__BB0_9;
	setp.neu.f32 	%p7, %f3, 0f7F800000;
	@%p7 bra 	$L__BB0_4;
	mov.f32 	%f35, 0f00000000;
	mul.rn.f32 	%f96, %f1, %f35;
	mov.b32 	%r118, 0;
	bra.uni 	$L__BB0_9;
$L__BB0_4:
	mov.b32 	%r6, %f1;
	shl.b32 	%r54, %r6, 8;
	or.b32  	%r7, %r54, -2147483648;
	mov.b64 	%rd57, 0;
	mov.b32 	%r115, 0;
	mov.u64 	%rd55, __cudart_i2opi_f;
	mov.u64 	%rd56, %rd1;
$L__BB0_5:
	.pragma "nounroll";
	ld.global.nc.u32 	%r55, [%rd55];
	mad.wide.u32 	%rd28, %r55, %r7, %rd57;
	shr.u64 	%rd57, %rd28, 32;
	st.local.u32 	[%rd56], %rd28;
	add.s32 	%r115, %r115, 1;
	add.s64 	%rd56, %rd56, 4;
	add.s64 	%rd55, %rd55, 4;
	setp.ne.s32 	%p8, %r115, 6;
	@%p8 bra 	$L__BB0_5;
	shr.u32 	%r56, %r6, 23;
	st.local.u32 	[%rd1+24], %rd57;
	and.b32  	%r10, %r56, 31;
	and.b32  	%r57, %r56, 224;
	add.s32 	%r58, %r57, -128;
	shr.u32 	%r59, %r58, 5;
	mul.wide.u32 	%rd29, %r59, 4;
	sub.s64 	%rd8, %rd1, %rd29;
	ld.local.u32 	%r116, [%rd8+24];
	ld.local.u32 	%r117, [%rd8+20];
	setp.eq.s32 	%p9, %r10, 0;
	@%p9 bra 	$L__BB0_8;
	shf.l.wrap.b32 	%r116, %r117, %r116, %r10;
	ld.local.u32 	%r60, [%rd8+16];
	shf.l.wrap.b32 	%r117, %r60, %r117, %r10;
$L__BB0_8:
	shr.u32 	%r61, %r116, 30;
	shf.l.wrap.b32 	%r62, %r117, %r116, 2;
	shl.b32 	%r63, %r117, 2;
	shr.u32 	%r64, %r62, 31;
	add.s32 	%r65, %r64, %r61;
	neg.s32 	%r66, %r65;
	setp.lt.s32 	%p10, %r6, 0;
	selp.b32 	%r118, %r66, %r65, %p10;
	xor.b32  	%r67, %r62, %r6;
	shr.s32 	%r68, %r62, 31;
	xor.b32  	%r69, %r68, %r62;
	xor.b32  	%r70, %r68, %r63;
	cvt.u64.u32 	%rd30, %r69;
	shl.b64 	%rd31, %rd30, 32;
	cvt.u64.u32 	%rd32, %r70;
	or.b64  	%rd33, %rd31, %rd32;
	cvt.rn.f64.s64 	%fd1, %rd33;
	mul.f64 	%fd2, %fd1, 0d3BF921FB54442D19;
	cvt.rn.f32.f64 	%f33, %fd2;
	neg.f32 	%f34, %f33;
	setp.lt.s32 	%p11, %r67, 0;
	selp.f32 	%f96, %f34, %f33, %p11;
$L__BB0_9:
	setp.ltu.f32 	%p12, %f3, 0f47CE4780;
	add.s32 	%r72, %r118, 1;
	mul.rn.f32 	%f36, %f96, %f96;
	and.b32  	%r73, %r118, 1;
	setp.eq.b32 	%p13, %r73, 1;
	selp.f32 	%f37, %f96, 0f3F800000, %p13;
	fma.rn.f32 	%f38, %f36, %f37, 0f00000000;
	fma.rn.f32 	%f39, %f36, 0f37CBAC00, 0fBAB607ED;
	selp.f32 	%f40, 0fB94D4153, %f39, %p13;
	selp.f32 	%f41, 0f3C0885E4, 0f3D2AAABB, %p13;
	fma.rn.f32 	%f42, %f40, %f36, %f41;
	selp.f32 	%f43, 0fBE2AAAA8, 0fBEFFFFFF, %p13;
	fma.rn.f32 	%f44, %f42, %f36, %f43;
	fma.rn.f32 	%f45, %f44, %f38, %f37;
	and.b32  	%r74, %r72, 2;
	setp.eq.s32 	%p14, %r74, 0;
	mov.f32 	%f46, 0f00000000;
	sub.f32 	%f47, %f46, %f45;
	selp.f32 	%f7, %f45, %f47, %p14;
	@%p12 bra 	$L__BB0_17;
	setp.neu.f32 	%p15, %f3, 0f7F800000;
	@%p15 bra 	$L__BB0_12;
	mov.f32 	%f50, 0f00000000;
	mul.rn.f32 	%f97, %f1, %f50;
	mov.b32 	%r122, 0;
	bra.uni 	$L__BB0_17;
$L__BB0_12:
	mov.b32 	%r19, %f1;
	shl.b32 	%r76, %r19, 8;
	or.b32  	%r20, %r76, -2147483648;
	mov.b64 	%rd60, 0;
	mov.b32 	%r119, 0;
	mov.u64 	%rd58, __cudart_i2opi_f;
	mov.u64 	%rd59, %rd1;
$L__BB0_13:
	.pragma "nounroll";
	ld.global.nc.u32 	%r77, [%rd58];
	mad.wide.u32 	%rd36, %r77, %r20, %rd60;
	shr.u64 	%rd60, %rd36, 32;
	st.local.u32 	[%rd59], %rd36;
	add.s32 	%r119, %r119, 1;
	add.s64 	%rd59, %rd59, 4;
	add.s64 	%rd58, %rd58, 4;
	setp.ne.s32 	%p16, %r119, 6;
	@%p16 bra 	$L__BB0_13;
	shr.u32 	%r78, %r19, 23;
	st.local.u32 	[%rd1+24], %rd60;
	and.b32  	%r23, %r78, 31;
	and.b32  	%r79, %r78, 224;
	add.s32 	%r80, %r79, -128;
	shr.u32 	%r81, %r80, 5;
	mul.wide.u32 	%rd37, %r81, 4;
	sub.s64 	%rd15, %rd1, %rd37;
	ld.local.u32 	%r120, [%rd15+24];
	ld.local.u32 	%r121, [%rd15+20];
	setp.eq.s32 	%p17, %r23, 0;
	@%p17 bra 	$L__BB0_16;
	shf.l.wrap.b32 	%r120, %r121, %r120, %r23;
	ld.local.u32 	%r82, [%rd15+16];
	shf.l.wrap.b32 	%r121, %r82, %r121, %r23;
$L__BB0_16:
	shr.u32 	%r83, %r120, 30;
	shf.l.wrap.b32 	%r84, %r121, %r120, 2;
	shl.b32 	%r85, %r121, 2;
	shr.u32 	%r86, %r84, 31;
	add.s32 	%r87, %r86, %r83;
	neg.s32 	%r88, %r87;
	setp.lt.s32 	%p18, %r19, 0;
	selp.b32 	%r122, %r88, %r87, %p18;
	xor.b32  	%r89, %r84, %r19;
	shr.s32 	%r90, %r84, 31;
	xor.b32  	%r91, %r90, %r84;
	xor.b32  	%r92, %r90, %r85;
	cvt.u64.u32 	%rd38, %r91;
	shl.b64 	%rd39, %rd38, 32;
	cvt.u64.u32 	%rd40, %r92;
	or.b64  	%rd41, %rd39, %rd40;
	cvt.rn.f64.s64 	%fd3, %rd41;
	mul.f64 	%fd4, %fd3, 0d3BF921FB54442D19;
	cvt.rn.f32.f64 	%f48, %fd4;
	neg.f32 	%f49, %f48;
	setp.lt.s32 	%p19, %r89, 0;
	selp.f32 	%f97, %f49, %f48, %p19;
$L__BB0_17:
	mul.rn.f32 	%f51, %f97, %f97;
	and.b32  	%r94, %r122, 1;
	setp.eq.b32 	%p20, %r94, 1;
	selp.f32 	%f52, 0f3F800000, %f97, %p20;
	fma.rn.f32 	%f53, %f51, %f52, 0f00000000;
	fma.rn.f32 	%f54, %f51, 0f37CBAC00, 0fBAB607ED;
	selp.f32 	%f55, %f54, 0fB94D4153, %p20;
	selp.f32 	%f56, 0f3D2AAABB, 0f3C0885E4, %p20;
	fma.rn.f32 	%f57, %f55, %f51, %f56;
	selp.f32 	%f58, 0fBEFFFFFF, 0fBE2AAAA8, %p20;
	fma.rn.f32 	%f59, %f57, %f51, %f58;
	fma.rn.f32 	%f60, %f59, %f53, %f52;
	and.b32  	%r95, %r122, 2;
	setp.eq.s32 	%p21, %r95, 0;
	mov.f32 	%f61, 0f00000000;
	sub.f32 	%f62, %f61, %f60;
	selp.f32 	%f11, %f60, %f62, %p21;
	cvt.rn.f32.u32 	%f63, %r3;
	mul.f32 	%f64, %f63, 0f3F000000;
	mul.f32 	%f12, %f64, 0f40490FDB;
	mul.f32 	%f65, %f12, 0f3F22F983;
	cvt.rni.s32.f32 	%r126, %f65;
	cvt.rn.f32.s32 	%f66, %r126;
	fma.rn.f32 	%f67, %f66, 0fBFC90FDA, %f12;
	fma.rn.f32 	%f68, %f66, 0fB3A22168, %f67;
	fma.rn.f32 	%f98, %f66, 0fA7C234C5, %f68;
	abs.f32 	%f14, %f12;
	setp.ltu.f32 	%p22, %f14, 0f47CE4780;
	@%p22 bra 	$L__BB0_25;
	setp.neu.f32 	%p23, %f14, 0f7F800000;
	@%p23 bra 	$L__BB0_20;
	mov.f32 	%f71, 0f00000000;
	mul.rn.f32 	%f98, %f12, %f71;
	mov.b32 	%r126, 0;
	bra.uni 	$L__BB0_25;
$L__BB0_20:
	mov.b32 	%r33, %f12;
	shl.b32 	%r97, %r33, 8;
	or.b32  	%r34, %r97, -2147483648;
	mov.b64 	%rd63, 0;
	mov.b32 	%r123, 0;
	mov.u64 	%rd61, __cudart_i2opi_f;
	mov.u64 	%rd62, %rd1;
$L__BB0_21:
	.pragma "nounroll";
	ld.global.nc.u32 	%r98, [%rd61];
	mad.wide.u32 	%rd44, %r98, %r34, %rd63;
	shr.u64 	%rd63, %rd44, 32;
	st.local.u32 	[%rd62], %rd44;
	add.s32 	%r123, %r123, 1;
	add.s64 	%rd62, %rd62, 4;
	add.s64 	%rd61, %rd61, 4;
	setp.ne.s32 	%p24, %r123, 6;
	@%p24 bra 	$L__BB0_21;
	shr.u32 	%r99, %r33, 23;
	st.local.u32 	[%rd1+24], %rd63;
	and.b32  	%r37, %r99, 31;
	and.b32  	%r100, %r99, 224;
	add.s32 	%r101, %r100, -128;
	shr.u32 	%r102, %r101, 5;
	mul.wide.u32 	%rd45, %r102, 4;
	sub.s64 	%rd22, %rd1, %rd45;
	ld.local.u32 	%r124, [%rd22+24];
	ld.local.u32 	%r125, [%rd22+20];
	setp.eq.s32 	%p25, %r37, 0;
	@%p25 bra 	$L__BB0_24;
	shf.l.wrap.b32 	%r124, %r125, %r124, %r37;
	ld.local.u32 	%r103, [%rd22+16];
	shf.l.wrap.b32 	%r125, %r103, %r125, %r37;
$L__BB0_24:
	shr.u32 	%r104, %r124, 30;
	shf.l.wrap.b32 	%r105, %r125, %r124, 2;
	shl.b32 	%r106, %r125, 2;
	shr.u32 	%r107, %r105, 31;
	add.s32 	%r126, %r107, %r104;
	shr.s32 	%r108, %r105, 31;
	xor.b32  	%r109, %r108, %r105;
	xor.b32  	%r110, %r108, %r106;
	cvt.u64.u32 	%rd46, %r109;
	shl.b64 	%rd47, %rd46, 32;
	cvt.u64.u32 	%rd48, %r110;
	or.b64  	%rd49, %rd47, %rd48;
	cvt.rn.f64.s64 	%fd5, %rd49;
	mul.f64 	%fd6, %fd5, 0d3BF921FB54442D19;
	cvt.rn.f32.f64 	%f69, %fd6;
	neg.f32 	%f70, %f69;
	setp.lt.s32 	%p26, %r105, 0;
	selp.f32 	%f98, %f70, %f69, %p26;
$L__BB0_25:
	add.s32 	%r112, %r126, 1;
	mul.rn.f32 	%f72, %f98, %f98;
	and.b32  	%r113, %r126, 1;
	setp.eq.b32 	%p27, %r113, 1;
	selp.f32 	%f73, %f98, 0f3F800000, %p27;
	fma.rn.f32 	%f74, %f72, %f73, 0f00000000;
	fma.rn.f32 	%f75, %f72, 0f37CBAC00, 0fBAB607ED;
	selp.f32 	%f76, 0fB94D4153, %f75, %p27;
	selp.f32 	%f77, 0f3C0885E4, 0f3D2AAABB, %p27;
	fma.rn.f32 	%f78, %f76, %f72, %f77;
	selp.f32 	%f79, 0fBE2AAAA8, 0fBEFFFFFF, %p27;
	fma.rn.f32 	%f80, %f78, %f72, %f79;
	fma.rn.f32 	%f81, %f80, %f74, %f73;
	and.b32  	%r114, %r112, 2;
	setp.eq.s32 	%p28, %r114, 0;
	mov.f32 	%f82, 0f00000000;
	sub.f32 	%f83, %f82, %f81;
	selp.f32 	%f84, %f81, %f83, %p28;
	mov.f32 	%f85, 0f3F800000;
	sub.f32 	%f86, %f85, %f84;
	mul.f32 	%f87, %f86, 0f3F000000;
	mul.f32 	%f88, %f87, 0f3D4CCCCD;
	sub.f32 	%f89, %f85, %f88;
	cvta.to.global.u64 	%rd50, %rd23;
	mul.wide.s32 	%rd51, %r4, 4;
	add.s64 	%rd52, %rd50, %rd51;
	ld.global.f32 	%f90, [%rd52];
	mul.f32 	%f91, %f90, %f89;
	fma.rn.f32 	%f92, %f7, %f88, %f91;
	st.global.f32 	[%rd52], %f92;
	cvta.to.global.u64 	%rd53, %rd24;
	add.s64 	%rd54, %rd53, %rd51;
	ld.global.f32 	%f93, [%rd54];
	mul.f32 	%f94, %f93, %f89;
	fma.rn.f32 	%f95, %f11, %f88, %f94;
	st.global.f32 	[%rd54], %f95;
$L__BB0_26:
	ret;

}
	// .globl	_Z9rk4_stagePKfS0_S0_S0_PfS1_S1_S1_S0_ffb
.visible .entry _Z9rk4_stagePKfS0_S0_S0_PfS1_S1_S1_S0_ffb(
	.param .u64 .ptr .align 1 _Z9rk4_stagePKfS0_S0_S0_PfS1_S1_S1_S0_ffb_param_0,
	.param .u64 .ptr .align 1 _Z9rk4_stagePKfS0_S0_S0_PfS1_S1_S1_S0_ffb_param_1,
	.param .u64 .ptr .align 1 _Z9rk4_stagePKfS0_S0_S0_PfS1_S1_S1_S0_ffb_param_2,
	.param .u64 .ptr .align 1 _Z9rk4_stagePKfS0_S0_S0_PfS1_S1_S1_S0_ffb_param_3,
	.param .u64 .ptr .align 1 _Z9rk4_stagePKfS0_S0_S0_PfS1_S1_S1_S0_ffb_param_4,
	.param .u64 .ptr .align 1 _Z9rk4_stagePKfS0_S0_S0_PfS1_S1_S1_S0_ffb_param_5,
	.param .u64 .ptr .align 1 _Z9rk4_stagePKfS0_S0_S0_PfS1_S1_S1_S0_ffb_param_6,
	.param .u64 .ptr .align 1 _Z9rk4_stagePKfS0_S0_S0_PfS1_S1_S1_S0_ffb_param_7,
	.param .u64 .ptr .align 1 _Z9rk4_stagePKfS0_S0_S0_PfS1_S1_S1_S0_ffb_param_8,
	.param .f32 _Z9rk4_stagePKfS0_S0_S0_PfS1_S1_S1_S0_ffb_param_9,
	.param .f32 _Z9rk4_stagePKfS0_S0_S0_PfS1_S1_S1_S0_ffb_param_10,
	.param .u8 _Z9rk4_stagePKfS0_S0_S0_PfS1_S1_S1_S0_ffb_param_11
)
{
	.reg .pred 	%p<37>;
	.reg .b16 	%rs<2>;
	.reg .b32 	%r<48>;
	.reg .b32 	%f<390>;
	.reg .b64 	%rd<44>;

	ld.param.u64 	%rd6, [_Z9rk4_stagePKfS0_S0_S0_PfS1_S1_S1_S0_ffb_param_1];
	ld.param.u64 	%rd7, [_Z9rk4_stagePKfS0_S0_S0_PfS1_S1_S1_S0_ffb_param_2];
	ld.param.u64 	%rd8, [_Z9rk4_stagePKfS0_S0_S0_PfS1_S1_S1_S0_ffb_param_3];
	ld.param.u64 	%rd12, [_Z9rk4_stagePKfS0_S0_S0_PfS1_S1_S1_S0_ffb_param_4];
	ld.param.u64 	%rd13, [_Z9rk4_stagePKfS0_S0_S0_PfS1_S1_S1_S0_ffb_param_5];
	ld.param.f32 	%f38, [_Z9rk4_stagePKfS0_S0_S0_PfS1_S1_S1_S0_ffb_param_9];
	ld.param.f32 	%f39, [_Z9rk4_stagePKfS0_S0_S0_PfS1_S1_S1_S0_ffb_param_10];
	ld.param.s8 	%rs1, [_Z9rk4_stagePKfS0_S0_S0_PfS1_S1_S1_S0_ffb_param_11];
	cvta.to.global.u64 	%rd1, %rd13;
	cvta.to.global.u64 	%rd2, %rd12;
	mov.u32 	%r5, %ctaid.x;
	mov.u32 	%r6, %ntid.x;
	mov.u32 	%r7, %tid.x;
	mad.lo.s32 	%r1, %r5, %r6, %r7;
	mov.u32 	%r8, %ctaid.y;
	mov.u32 	%r9, %ntid.y;
	mov.u32 	%r10, %tid.y;
	mad.lo.s32 	%r11, %r8, %r9, %r10;
	setp.gt.s32 	%p1, %r1, 359;
	setp.gt.u32 	%p2, %r11, 639;
	or.pred  	%p3, %p1, %p2;
	@%p3 bra 	$L__BB1_28;
	mul.lo.s32 	%r3, %r11, 360;
	add.s32 	%r4, %r3, %r1;
	setp.eq.s32 	%p4, %r11, 639;
	@%p4 bra 	$L__BB1_3;
	setp.ne.s32 	%p5, %r11, 0;
	mov.f32 	%f382, 0f3F800000;
	mov.f32 	%f383, 0f00000000;
	@%p5 bra 	$L__BB1_5;
$L__BB1_3:
	setp.eq.s16 	%p6, %rs1, 0;
	@%p6 bra 	$L__BB1_28;
	mul.wide.s32 	%rd14, %r4, 4;
	add.s64 	%rd15, %rd2, %rd14;
	mov.b32 	%r12, 0;
	st.global.u32 	[%rd15], %r12;
	add.s64 	%rd16, %rd1, %rd14;
	st.global.u32 	[%rd16], %r12;
	bra.uni 	$L__BB1_28;
$L__BB1_5:
	cvta.to.global.u64 	%rd17, %rd8;
	cvta.to.global.u64 	%rd18, %rd7;
	setp.eq.s32 	%p7, %r1, 359;
	add.s32 	%r13, %r1, 1;
	selp.b32 	%r14, 0, %r13, %p7;
	setp.eq.s32 	%p8, %r1, 0;
	add.s32 	%r15, %r1, -1;
	selp.b32 	%r16, 359, %r15, %p8;
	mul.wide.s32 	%rd19, %r4, 4;
	add.s64 	%rd3, %rd18, %rd19;
	ld.global.f32 	%f1, [%rd3];
	add.s64 	%rd4, %rd17, %rd19;
	ld.global.f32 	%f2, [%rd4];
	add.s32 	%r17, %r14, %r3;
	mul.wide.s32 	%rd20, %r17, 4;
	add.s64 	%rd21, %rd18, %rd20;
	ld.global.f32 	%f42, [%rd21];
	add.f32 	%f43, %f1, %f1;
	sub.f32 	%f44, %f42, %f43;
	add.s32 	%r18, %r16, %r3;
	mul.wide.s32 	%rd22, %r18, 4;
	add.s64 	%rd23, %rd18, %rd22;
	ld.global.f32 	%f45, [%rd23];
	add.f32 	%f46, %f44, %f45;
	div.rn.f32 	%f3, %f46, 0f38022D10;
	add.s64 	%rd24, %rd17, %rd20;
	ld.global.f32 	%f47, [%rd24];
	add.f32 	%f48, %f2, %f2;
	sub.f32 	%f49, %f47, %f48;
	add.s64 	%rd25, %rd17, %rd22;
	ld.global.f32 	%f50, [%rd25];
	add.f32 	%f4, %f49, %f50;
	cvt.rn.f32.u32 	%f51, %r11;
	mul.f32 	%f52, %f51, 0f40800000;
	div.rn.f32 	%f53, %f52, 0f441FC000;
	add.f32 	%f54, %f53, 0fC0000000;
	mov.f32 	%f55, 0fBFC00000;
	sub.f32 	%f56, %f55, %f54;
	max.f32 	%f57, %f56, 0f00000000;
	add.f32 	%f58, %f57, %f57;
	add.f32 	%f59, %f54, 0fBFC00000;
	max.f32 	%f60, %f59, 0f00000000;
	add.f32 	%f61, %f60, %f60;
	max.f32 	%f5, %f58, %f61;
	setp.le.f32 	%p9, %f5, 0f00000000;
	@%p9 bra 	$L__BB1_12;
	setp.eq.f32 	%p10, %f5, 0f3F800000;
	mov.f32 	%f381, 0f3F800000;
	@%p10 bra 	$L__BB1_10;
	abs.f32 	%f63, %f5;
	setp.num.f32 	%p11, %f63, %f63;
	@%p11 bra 	$L__BB1_9;
	mov.f32 	%f121, 0f40400000;
	add.rn.f32 	%f381, %f5, %f121;
	bra.uni 	$L__BB1_10;
$L__BB1_9:
	setp.lt.f32 	%p12, %f63, 0f00800000;
	mul.f32 	%f65, %f63, 0f4B800000;
	selp.f32 	%f66, %f65, %f63, %p12;
	mov.b32 	%r19, %f66;
	add.s32 	%r20, %r19, -1060439283;
	and.b32  	%r21, %r20, -8388608;
	sub.s32 	%r22, %r19, %r21;
	mov.b32 	%f67, %r22;
	cvt.rn.f32.s32 	%f68, %r21;
	selp.f32 	%f69, 0fC1C00000, 0f00000000, %p12;
	fma.rn.f32 	%f70, %f68, 0f34000000, %f69;
	add.f32 	%f71, %f67, 0fBF800000;
	add.f32 	%f72, %f67, 0f3F800000;
	rcp.approx.ftz.f32 	%f73, %f72;
	add.f32 	%f74, %f71, %f71;
	mul.f32 	%f75, %f74, %f73;
	mul.f32 	%f76, %f75, %f75;
	neg.f32 	%f77, %f75;
	sub.f32 	%f78, %f71, %f75;
	add.f32 	%f79, %f78, %f78;
	fma.rn.f32 	%f80, %f77, %f71, %f79;
	mul.rn.f32 	%f81, %f73, %f80;
	fma.rn.f32 	%f82, %f76, 0f3A2C32E4, 0f3B52E7DB;
	fma.rn.f32 	%f83, %f82, %f76, 0f3C93BB73;
	fma.rn.f32 	%f84, %f83, %f76, 0f3DF6384F;
	mul.rn.f32 	%f85, %f84, %f76;
	fma.rn.f32 	%f86, %f75, 0f3FB8AA3B, %f70;
	mul.f32 	%f87, %f85, 0f40400000;
	sub.f32 	%f88, %f70, %f86;
	fma.rn.f32 	%f89, %f75, 0f3FB8AA3B, %f88;
	fma.rn.f32 	%f90, %f81, 0f3FB8AA3B, %f89;
	fma.rn.f32 	%f91, %f75, 0f32A55E34, %f90;
	fma.rn.f32 	%f92, %f87, %f81, %f91;
	fma.rn.f32 	%f93, %f85, %f75, %f92;
	add.rn.f32 	%f94, %f86, %f93;
	mov.f32 	%f95, 0f40400000;
	mul.rn.f32 	%f96, %f94, %f95;
	cvt.rni.f32.f32 	%f97, %f96;
	sub.f32 	%f98, %f96, %f97;
	neg.f32 	%f99, %f96;
	fma.rn.f32 	%f100, %f94, 0f40400000, %f99;
	neg.f32 	%f101, %f86;
	add.rn.f32 	%f102, %f94, %f101;
	neg.f32 	%f103, %f102;
	add.rn.f32 	%f104, %f93, %f103;
	fma.rn.f32 	%f105, %f104, 0f40400000, %f100;
	add.f32 	%f106, %f98, %f105;
	setp.gt.f32 	%p13, %f97, 0f00000000;
	selp.b32 	%r23, 0, -2097152000, %p13;
	setp.eq.f32 	%p14, %f63, 0f7F800000;
	add.f32 	%f107, %f5, %f5;
	setp.lt.f32 	%p15, %f96, 0f00000000;
	selp.f32 	%f108, 0f00000000, 0f7F800000, %p15;
	abs.f32 	%f109, %f96;
	setp.gt.f32 	%p16, %f109, 0f43180000;
	cvt.rzi.s32.f32 	%r24, %f97;
	shl.b32 	%r25, %r24, 23;
	sub.s32 	%r26, %r25, %r23;
	mov.b32 	%f110, %r26;
	add.s32 	%r27, %r23, 2130706432;
	mov.b32 	%f111, %r27;
	fma.rn.f32 	%f112, %f106, 0f391FCB8E, 0f3AAF85ED;
	fma.rn.f32 	%f113, %f112, %f106, 0f3C1D9856;
	fma.rn.f32 	%f114, %f113, %f106, 0f3D6357BB;
	fma.rn.f32 	%f115, %f114, %f106, 0f3E75FDEC;
	fma.rn.f32 	%f116, %f115, %f106, 0f3F317218;
	fma.rn.f32 	%f117, %f116, %f106, 0f3F800000;
	mul.f32 	%f118, %f117, %f111;
	mul.f32 	%f119, %f118, %f110;
	selp.f32 	%f120, %f108, %f119, %p16;
	selp.f32 	%f381, %f107, %f120, %p14;
$L__BB1_10:
	mul.f32 	%f9, %f381, 0f42A00000;
	setp.le.f32 	%p17, %f9, 0f00000000;
	@%p17 bra 	$L__BB1_12;
	mov.f32 	%f124, 0f3F48F5C3;
	mul.rn.f32 	%f125, %f124, %f124;
	add.f32 	%f126, %f125, 0f00000000;
	fma.rn.f32 	%f127, %f125, 0f37CBAC00, 0fBAB607ED;
	fma.rn.f32 	%f128, %f127, %f125, 0f3D2AAABB;
	fma.rn.f32 	%f129, %f128, %f125, 0fBEFFFFFF;
	fma.rn.f32 	%f130, %f129, %f126, 0f3F800000;
	fma.rn.f32 	%f131, %f125, 0f3F48F5C3, 0f00000000;
	fma.rn.f32 	%f132, %f125, 0fB94D4153, 0f3C0885E4;
	fma.rn.f32 	%f133, %f132, %f125, 0fBE2AAAA8;
	fma.rn.f32 	%f134, %f133, %f131, 0f3F48F5C3;
	fma.rn.f32 	%f135, %f130, %f9, 0f3F800000;
	mul.f32 	%f136, %f134, %f9;
	mul.f32 	%f137, %f135, %f135;
	fma.rn.f32 	%f138, %f136, %f136, %f137;
	div.rn.f32 	%f382, %f135, %f138;
	neg.f32 	%f139, %f136;
	div.rn.f32 	%f383, %f139, %f138;
$L__BB1_12:
	add.s32 	%r28, %r11, 1;
	cvt.rn.f32.u32 	%f142, %r28;
	mul.f32 	%f143, %f142, 0f40800000;
	div.rn.f32 	%f144, %f143, 0f441FC000;
	add.f32 	%f145, %f144, 0fC0000000;
	mov.f32 	%f146, 0fBFC00000;
	sub.f32 	%f147, %f146, %f145;
	max.f32 	%f148, %f147, 0f00000000;
	add.f32 	%f149, %f148, %f148;
	add.f32 	%f150, %f145, 0fBFC00000;
	max.f32 	%f151, %f150, 0f00000000;
	add.f32 	%f152, %f151, %f151;
	max.f32 	%f16, %f149, %f152;
	setp.le.f32 	%p18, %f16, 0f00000000;
	mov.f32 	%f386, 0f00000000;
	mov.f32 	%f385, 0f3F800000;
	@%p18 bra 	$L__BB1_19;
	setp.eq.f32 	%p19, %f16, 0f3F800000;
	mov.f32 	%f384, 0f3F800000;
	@%p19 bra 	$L__BB1_17;
	abs.f32 	%f154, %f16;
	setp.num.f32 	%p20, %f154, %f154;
	@%p20 bra 	$L__BB1_16;
	mov.f32 	%f212, 0f40400000;
	add.rn.f32 	%f384, %f16, %f212;
	bra.uni 	$L__BB1_17;
$L__BB1_16:
	setp.lt.f32 	%p21, %f154, 0f00800000;
	mul.f32 	%f156, %f154, 0f4B800000;
	selp.f32 	%f157, %f156, %f154, %p21;
	mov.b32 	%r29, %f157;
	add.s32 	%r30, %r29, -1060439283;
	and.b32  	%r31, %r30, -8388608;
	sub.s32 	%r32, %r29, %r31;
	mov.b32 	%f158, %r32;
	cvt.rn.f32.s32 	%f159, %r31;
	selp.f32 	%f160, 0fC1C00000, 0f00000000, %p21;
	fma.rn.f32 	%f161, %f159, 0f34000000, %f160;
	add.f32 	%f162, %f158, 0fBF800000;
	add.f32 	%f163, %f158, 0f3F800000;
	rcp.approx.ftz.f32 	%f164, %f163;
	add.f32 	%f165, %f162, %f162;
	mul.f32 	%f166, %f165, %f164;
	mul.f32 	%f167, %f166, %f166;
	neg.f32 	%f168, %f166;
	sub.f32 	%f169, %f162, %f166;
	add.f32 	%f170, %f169, %f169;
	fma.rn.f32 	%f171, %f168, %f162, %f170;
	mul.rn.f32 	%f172, %f164, %f171;
	fma.rn.f32 	%f173, %f167, 0f3A2C32E4, 0f3B52E7DB;
	fma.rn.f32 	%f174, %f173, %f167, 0f3C93BB73;
	fma.rn.f32 	%f175, %f174, %f167, 0f3DF6384F;
	mul.rn.f32 	%f176, %f175, %f167;
	fma.rn.f32 	%f177, %f166, 0f3FB8AA3B, %f161;
	mul.f32 	%f178, %f176, 0f40400000;
	sub.f32 	%f179, %f161, %f177;
	fma.rn.f32 	%f180, %f166, 0f3FB8AA3B, %f179;
	fma.rn.f32 	%f181, %f172, 0f3FB8AA3B, %f180;
	fma.rn.f32 	%f182, %f166, 0f32A55E34, %f181;
	fma.rn.f32 	%f183, %f178, %f172, %f182;
	fma.rn.f32 	%f184, %f176, %f166, %f183;
	add.rn.f32 	%f185, %f177, %f184;
	mov.f32 	%f186, 0f40400000;
	mul.rn.f32 	%f187, %f185, %f186;
	cvt.rni.f32.f32 	%f188, %f187;
	sub.f32 	%f189, %f187, %f188;
	neg.f32 	%f190, %f187;
	fma.rn.f32 	%f191, %f185, 0f40400000, %f190;
	neg.f32 	%f192, %f177;
	add.rn.f32 	%f193, %f185, %f192;
	neg.f32 	%f194, %f193;
	add.rn.f32 	%f195, %f184, %f194;
	fma.rn.f32 	%f196, %f195, 0f40400000, %f191;
	add.f32 	%f197, %f189, %f196;
	setp.gt.f32 	%p22, %f188, 0f00000000;
	selp.b32 	%r33, 0, -2097152000, %p22;
	setp.eq.f32 	%p23, %f154, 0f7F800000;
	add.f32 	%f198, %f16, %f16;
	setp.lt.f32 	%p24, %f187, 0f00000000;
	selp.f32 	%f199, 0f00000000, 0f7F800000, %p24;
	abs.f32 	%f200, %f187;
	setp.gt.f32 	%p25, %f200, 0f43180000;
	cvt.rzi.s32.f32 	%r34, %f188;
	shl.b32 	%r35, %r34, 23;
	sub.s32 	%r36, %r35, %r33;
	mov.b32 	%f201, %r36;
	add.s32 	%r37, %r33, 2130706432;
	mov.b32 	%f202, %r37;
	fma.rn.f32 	%f203, %f197, 0f391FCB8E, 0f3AAF85ED;
	fma.rn.f32 	%f204, %f203, %f197, 0f3C1D9856;
	fma.rn.f32 	%f205, %f204, %f197, 0f3D6357BB;
	fma.rn.f32 	%f206, %f205, %f197, 0f3E75FDEC;
	fma.rn.f32 	%f207, %f206, %f197, 0f3F317218;
	fma.rn.f32 	%f208, %f207, %f197, 0f3F800000;
	mul.f32 	%f209, %f208, %f202;
	mul.f32 	%f210, %f209, %f201;
	selp.f32 	%f211, %f199, %f210, %p25;
	selp.f32 	%f384, %f198, %f211, %p23;
$L__BB1_17:
	mul.f32 	%f20, %f384, 0f42A00000;
	setp.le.f32 	%p26, %f20, 0f00000000;
	mov.f32 	%f385, 0f3F800000;
	@%p26 bra 	$L__BB1_19;
	mov.f32 	%f215, 0f3F48F5C3;
	mul.rn.f32 	%f216, %f215, %f215;
	add.f32 	%f217, %f216, 0f00000000;
	fma.rn.f32 	%f218, %f216, 0f37CBAC00, 0fBAB607ED;
	fma.rn.f32 	%f219, %f218, %f216, 0f3D2AAABB;
	fma.rn.f32 	%f220, %f219, %f216, 0fBEFFFFFF;
	fma.rn.f32 	%f221, %f220, %f217, 0f3F800000;
	fma.rn.f32 	%f222, %f216, 0f3F48F5C3, 0f00000000;
	fma.rn.f32 	%f223, %f216, 0fB94D4153, 0f3C0885E4;
	fma.rn.f32 	%f224, %f223, %f216, 0fBE2AAAA8;
	fma.rn.f32 	%f225, %f224, %f222, 0f3F48F5C3;
	fma.rn.f32 	%f226, %f221, %f20, 0f3F800000;
	mul.f32 	%f227, %f225, %f20;
	mul.f32 	%f228, %f226, %f226;
	fma.rn.f32 	%f229, %f227, %f227, %f228;
	div.rn.f32 	%f385, %f226, %f229;
	neg.f32 	%f230, %f227;
	div.rn.f32 	%f386, %f230, %f229;
$L__BB1_19:
	add.s32 	%r38, %r11, -1;
	cvt.rn.f32.u32 	%f233, %r38;
	mul.f32 	%f234, %f233, 0f40800000;
	div.rn.f32 	%f235, %f234, 0f441FC000;
	add.f32 	%f236, %f235, 0fC0000000;
	mov.f32 	%f237, 0fBFC00000;
	sub.f32 	%f238, %f237, %f236;
	max.f32 	%f239, %f238, 0f00000000;
	add.f32 	%f240, %f239, %f239;
	add.f32 	%f241, %f236, 0fBFC00000;
	max.f32 	%f242, %f241, 0f00000000;
	add.f32 	%f243, %f242, %f242;
	max.f32 	%f27, %f240, %f243;
	setp.le.f32 	%p27, %f27, 0f00000000;
	mov.f32 	%f389, 0f00000000;
	mov.f32 	%f388, 0f3F800000;
	@%p27 bra 	$L__BB1_26;
	setp.eq.f32 	%p28, %f27, 0f3F800000;
	mov.f32 	%f387, 0f3F800000;
	@%p28 bra 	$L__BB1_24;
	abs.f32 	%f245, %f27;
	setp.num.f32 	%p29, %f245, %f245;
	@%p29 bra 	$L__BB1_23;
	mov.f32 	%f303, 0f40400000;
	add.rn.f32 	%f387, %f27, %f303;
	bra.uni 	$L__BB1_24;
$L__BB1_23:
	abs.f32 	%f246, %f27;
	setp.lt.f32 	%p30, %f246, 0f00800000;
	mul.f32 	%f247, %f246, 0f4B800000;
	selp.f32 	%f248, %f247, %f246, %p30;
	mov.b32 	%r39, %f248;
	add.s32 	%r40, %r39, -1060439283;
	and.b32  	%r41, %r40, -8388608;
	sub.s32 	%r42, %r39, %r41;
	mov.b32 	%f249, %r42;
	cvt.rn.f32.s32 	%f250, %r41;
	selp.f32 	%f251, 0fC1C00000, 0f00000000, %p30;
	fma.rn.f32 	%f252, %f250, 0f34000000, %f251;
	add.f32 	%f253, %f249, 0fBF800000;
	add.f32 	%f254, %f249, 0f3F800000;
	rcp.approx.ftz.f32 	%f255, %f254;
	add.f32 	%f256, %f253, %f253;
	mul.f32 	%f257, %f256, %f255;
	mul.f32 	%f258, %f257, %f257;
	neg.f32 	%f259, %f257;
	sub.f32 	%f260, %f253, %f257;
	add.f32 	%f261, %f260, %f260;
	fma.rn.f32 	%f262, %f259, %f253, %f261;
	mul.rn.f32 	%f263, %f255, %f262;
	fma.rn.f32 	%f264, %f258, 0f3A2C32E4, 0f3B52E7DB;
	fma.rn.f32 	%f265, %f264, %f258, 0f3C93BB73;
	fma.rn.f32 	%f266, %f265, %f258, 0f3DF6384F;
	mul.rn.f32 	%f267, %f266, %f258;
	fma.rn.f32 	%f268, %f257, 0f3FB8AA3B, %f252;
	mul.f32 	%f269, %f267, 0f40400000;
	sub.f32 	%f270, %f252, %f268;
	fma.rn.f32 	%f271, %f257, 0f3FB8AA3B, %f270;
	fma.rn.f32 	%f272, %f263, 0f3FB8AA3B, %f271;
	fma.rn.f32 	%f273, %f257, 0f32A55E34, %f272;
	fma.rn.f32 	%f274, %f269, %f263, %f273;
	fma.rn.f32 	%f275, %f267, %f257, %f274;
	add.rn.f32 	%f276, %f268, %f275;
	mov.f32 	%f277, 0f40400000;
	mul.rn.f32 	%f278, %f276, %f277;
	cvt.rni.f32.f32 	%f279, %f278;
	sub.f32 	%f280, %f278, %f279;
	neg.f32 	%f281, %f278;
	fma.rn.f32 	%f282, %f276, 0f40400000, %f281;
	neg.f32 	%f283, %f268;
	add.rn.f32 	%f284, %f276, %f283;
	neg.f32 	%f285, %f284;
	add.rn.f32 	%f286, %f275, %f285;
	fma.rn.f32 	%f287, %f286, 0f40400000, %f282;
	add.f32 	%f288, %f280, %f287;
	setp.gt.f32 	%p31, %f279, 0f00000000;
	selp.b32 	%r43, 0, -2097152000, %p31;
	setp.eq.f32 	%p32, %f246, 0f7F800000;
	add.f32 	%f289, %f27, %f27;
	setp.lt.f32 	%p33, %f278, 0f00000000;
	selp.f32 	%f290, 0f00000000, 0f7F800000, %p33;
	abs.f32 	%f291, %f278;
	setp.gt.f32 	%p34, %f291, 0f43180000;
	cvt.rzi.s32.f32 	%r44, %f279;
	shl.b32 	%r45, %r44, 23;
	sub.s32 	%r46, %r45, %r43;
	mov.b32 	%f292, %r46;
	add.s32 	%r47, %r43, 2130706432;
	mov.b32 	%f293, %r47;
	fma.rn.f32 	%f294, %f288, 0f391FCB8E, 0f3AAF85ED;
	fma.rn.f32 	%f295, %f294, %f288, 0f3C1D9856;
	fma.rn.f32 	%f296, %f295, %f288, 0f3D6357BB;
	fma.rn.f32 	%f297, %f296, %f288, 0f3E75FDEC;
	fma.rn.f32 	%f298, %f297, %f288, 0f3F317218;
	fma.rn.f32 	%f299, %f298, %f288, 0f3F800000;
	mul.f32 	%f300, %f299, %f293;
	mul.f32 	%f301, %f300, %f292;
	selp.f32 	%f302, %f290, %f301, %p34;
	selp.f32 	%f387, %f289, %f302, %p32;
$L__BB1_24:
	mul.f32 	%f31, %f387, 0f42A00000;
	setp.le.f32 	%p35, %f31, 0f00000000;
	mov.f32 	%f388, 0f3F800000;
	@%p35 bra 	$L__BB1_26;
	mov.f32 	%f306, 0f3F48F5C3;
	mul.rn.f32 	%f307, %f306, %f306;
	add.f32 	%f308, %f307, 0f00000000;
	fma.rn.f32 	%f309, %f307, 0f37CBAC00, 0fBAB607ED;
	fma.rn.f32 	%f310, %f309, %f307, 0f3D2AAABB;
	fma.rn.f32 	%f311, %f310, %f307, 0fBEFFFFFF;
	fma.rn.f32 	%f312, %f311, %f308, 0f3F800000;
	fma.rn.f32 	%f313, %f307, 0f3F48F5C3, 0f00000000;
	fma.rn.f32 	%f314, %f307, 0fB94D4153, 0f3C0885E4;
	fma.rn.f32 	%f315, %f314, %f307, 0fBE2AAAA8;
	fma.rn.f32 	%f316, %f315, %f313, 0f3F48F5C3;
	fma.rn.f32 	%f317, %f312, %f31, 0f3F800000;
	mul.f32 	%f318, %f316, %f31;
	mul.f32 	%f319, %f317, %f317;
	fma.rn.f32 	%f320, %f318, %f318, %f319;
	div.rn.f32 	%f388, %f317, %f320;
	neg.f32 	%f321, %f318;
	div.rn.f32 	%f389, %f321, %f320;
$L__BB1_26:
	ld.param.u64 	%rd43, [_Z9rk4_stagePKfS0_S0_S0_PfS1_S1_S1_S0_ffb_param_8];
	ld.param.u64 	%rd42, [_Z9rk4_stagePKfS0_S0_S0_PfS1_S1_S1_S0_ffb_param_7];
	ld.param.u64 	%rd41, [_Z9rk4_stagePKfS0_S0_S0_PfS1_S1_S1_S0_ffb_param_6];
	add.f32 	%f322, %f382, %f385;
	add.f32 	%f323, %f383, %f386;
	mul.f32 	%f324, %f322, 0f3F000000;
	mul.f32 	%f325, %f323, 0f3F000000;
	add.f32 	%f326, %f382, %f388;
	add.f32 	%f327, %f383, %f389;
	mul.f32 	%f328, %f326, 0f3F000000;
	mul.f32 	%f329, %f327, 0f3F000000;
	ld.global.f32 	%f330, [%rd3+1440];
	ld.global.f32 	%f331, [%rd4+1440];
	ld.global.f32 	%f332, [%rd3+-1440];
	ld.global.f32 	%f333, [%rd4+-1440];
	sub.f32 	%f334, %f330, %f1;
	sub.f32 	%f335, %f331, %f2;
	mul.f32 	%f336, %f334, 0f431FC000;
	mul.f32 	%f337, %f335, 0f431FC000;
	sub.f32 	%f338, %f1, %f332;
	sub.f32 	%f339, %f2, %f333;
	mul.f32 	%f340, %f338, 0f431FC000;
	mul.f32 	%f341, %f339, 0f431FC000;
	mul.f32 	%f342, %f324, %f336;
	mul.f32 	%f343, %f325, %f337;
	sub.f32 	%f344, %f342, %f343;
	mul.f32 	%f345, %f324, %f337;
	fma.rn.f32 	%f346, %f325, %f336, %f345;
	mul.f32 	%f347, %f328, %f340;
	mul.f32 	%f348, %f329, %f341;
	sub.f32 	%f349, %f347, %f348;
	mul.f32 	%f350, %f328, %f341;
	fma.rn.f32 	%f351, %f329, %f340, %f350;
	sub.f32 	%f352, %f344, %f349;
	sub.f32 	%f353, %f346, %f351;
	mul.f32 	%f354, %f352, 0f431FC000;
	mul.f32 	%f355, %f353, 0f431FC000;
	mul.f32 	%f356, %f382, %f354;
	mul.f32 	%f357, %f383, %f355;
	sub.f32 	%f358, %f356, %f357;
	mul.f32 	%f359, %f383, %f354;
	fma.rn.f32 	%f360, %f382, %f355, %f359;
	add.f32 	%f361, %f3, %f358;
	div.rn.f32 	%f362, %f4, 0f38022D10;
	add.f32 	%f363, %f362, %f360;
	cvta.to.global.u64 	%rd26, %rd43;
	mul.wide.s32 	%rd27, %r4, 4;
	add.s64 	%rd28, %rd26, %rd27;
	ld.global.f32 	%f364, [%rd28];
	mul.f32 	%f365, %f361, 0f3F000000;
	mul.f32 	%f366, %f1, %f364;
	sub.f32 	%f36, %f366, %f365;
	mul.f32 	%f367, %f363, 0f3F000000;
	mul.f32 	%f368, %f2, %f364;
	sub.f32 	%f37, %f368, %f367;
	cvta.to.global.u64 	%rd29, %rd41;
	add.s64 	%rd30, %rd29, %rd27;
	ld.global.f32 	%f369, [%rd30];
	fma.rn.f32 	%f370, %f39, %f37, %f369;
	st.global.f32 	[%rd30], %f370;
	cvta.to.global.u64 	%rd31, %rd42;
	add.s64 	%rd32, %rd31, %rd27;
	ld.global.f32 	%f371, [%rd32];
	mul.f32 	%f372, %f39, %f36;
	sub.f32 	%f373, %f371, %f372;
	st.global.f32 	[%rd32], %f373;
	setp.eq.s16 	%p36, %rs1, 0;
	@%p36 bra 	$L__BB1_28;
	ld.param.u64 	%rd40, [_Z9rk4_stagePKfS0_S0_S0_PfS1_S1_S1_S0_ffb_param_0];
	cvta.to.global.u64 	%rd33, %rd40;
	add.s64 	%rd35, %rd33, %rd27;
	ld.global.f32 	%f374, [%rd35];
	fma.rn.f32 	%f375, %f38, %f37, %f374;
	add.s64 	%rd36, %rd2, %rd27;
	st.global.f32 	[%rd36], %f375;
	cvta.to.global.u64 	%rd37, %rd6;
	add.s64 	%rd38, %rd37, %rd27;
	ld.global.f32 	%f376, [%rd38];
	mul.f32 	%f377, %f38, %f36;
	sub.f32 	%f378, %f376, %f377;
	add.s64 	%rd39, %rd1, %rd27;
	st.global.f32 	[%rd39], %f378;
$L__BB1_28:
	ret;

}
	// .globl	_Z9rk4_finalPfS_PKfS1_f
.visible .entry _Z9rk4_finalPfS_PKfS1_f(
	.param .u64 .ptr .align 1 _Z9rk4_finalPfS_PKfS1_f_param_0,
	.param .u64 .ptr .align 1 _Z9rk4_finalPfS_PKfS1_f_param_1,
	.param .u64 .ptr .align 1 _Z9rk4_finalPfS_PKfS1_f_param_2,
	.param .u64 .ptr .align 1 _Z9rk4_finalPfS_PKfS1_f_param_3,
	.param .f32 _Z9rk4_finalPfS_PKfS1_f_param_4
)
{
	.reg .pred 	%p<6>;
	.reg .b32 	%r<11>;
	.reg .b32 	%f<9>;
	.reg .b64 	%rd<14>;

	ld.param.u64 	%rd1, [_Z9rk4_finalPfS_PKfS1_f_param_0];
	ld.param.u64 	%rd2, [_Z9rk4_finalPfS_PKfS1_f_param_1];
	ld.param.u64 	%rd3, [_Z9rk4_finalPfS_PKfS1_f_param_2];
	ld.param.u64 	%rd4, [_Z9rk4_finalPfS_PKfS1_f_param_3];
	ld.param.f32 	%f1, [_Z9rk4_finalPfS_PKfS1_f_param_4];
	mov.u32 	%r3, %ctaid.x;
	mov.u32 	%r4, %ntid.x;
	mov.u32 	%r5, %tid.x;
	mad.lo.s32 	%r1, %r3, %r4, %r5;
	mov.u32 	%r6, %ctaid.y;
	mov.u32 	%r7, %ntid.y;
	mov.u32 	%r8, %tid.y;
	mad.lo.s32 	%r9, %r6, %r7, %r8;
	setp.gt.s32 	%p1, %r1, 359;
	setp.gt.u32 	%p2, %r9, 639;
	or.pred  	%p3, %p1, %p2;
	@%p3 bra 	$L__BB2_4;
	setp.eq.s32 	%p4, %r9, 0;
	@%p4 bra 	$L__BB2_4;
	setp.eq.s32 	%p5, %r9, 639;
	@%p5 bra 	$L__BB2_4;
	div.rn.f32 	%f2, %f1, 0f40C00000;
	mad.lo.s32 	%r10, %r9, 360, %r1;
	cvta.to.global.u64 	%rd5, %rd3;
	mul.wide.s32 	%rd6, %r10, 4;
	add.s64 	%rd7, %rd5, %rd6;
	ld.global.f32 	%f3, [%rd7];
	cvta.to.global.u64 	%rd8, %rd1;
	add.s64 	%rd9, %rd8, %rd6;
	ld.global.f32 	%f4, [%rd9];
	fma.rn.f32 	%f5, %f2, %f3, %f4;
	st.global.f32 	[%rd9], %f5;
	cvta.to.global.u64 	%rd10, %rd4;
	add.s64 	%rd11, %rd10, %rd6;
	ld.global.f32 	%f6, [%rd11];
	cvta.to.global.u64 	%rd12, %rd2;
	add.s64 	%rd13, %rd12, %rd6;
	ld.global.f32 	%f7, [%rd13];
	fma.rn.f32 	%f8, %f2, %f6, %f7;
	st.global.f32 	[%rd13], %f8;
$L__BB2_4:
	ret;

}


// ===== COMPILED SASS (sm_100) =====

	.target	sm_100

	.elftype	@"ET_EXEC"


//--------------------- .note.nv.tkinfo           --------------------------
	.section	.note.nv.tkinfo,"",@"SHT_NOTE"
	.sectionflags	@"SHF_NOTE_NV_TKINFO"
	.tkinfo
        /*0018*/ 	.word	0x00000002
        /*0030*/ 	.string	""
        /*0030*/ 	.string	"ptxas"
        /*0030*/ 	.string	"Cuda compilation tools, release 13.0, V13.0.88"
        /*0030*/ 	.string	"Build cuda_13.0.r13.0/compiler.36424714_0"
        /*0030*/ 	.string	"-arch sm_100 -m 64 "



//--------------------- .note.nv.cuinfo           --------------------------
	.section	.note.nv.cuinfo,"",@"SHT_NOTE"
	.sectionflags	@"SHF_NOTE_NV_CUINFO"
        /*0018*/ 	.short	0x0002
        /*001a*/ 	.short	0x0064
        /*001c*/ 	.short	0x0082
	.zero		2


//--------------------- .nv.info                  --------------------------
	.section	.nv.info,"",@"SHT_CUDA_INFO"
	.align	4


	//----- nvinfo : EIATTR_REGCOUNT
	.align		4
        /*0000*/ 	.byte	0x04, 0x2f
        /*0002*/ 	.short	(.L_2 - .L_1)
	.align		4
.L_1:
        /*0004*/ 	.word	index@(_Z13inject_sourcePfS_ff)
        /*0008*/ 	.word	0x00000016


	//----- nvinfo : EIATTR_FRAME_SIZE
	.align		4
.L_2:
        /*000c*/ 	.byte	0x04, 0x11
        /*000e*/ 	.short	(.L_4 - .L_3)
	.align		4
.L_3:
        /*0010*/ 	.word	index@($__internal_3_$__cuda_sm3x_div_rn_noftz_f32_slowpath)
        /*0014*/ 	.word	0x00000020


	//----- nvinfo : EIATTR_FRAME_SIZE
	.align		4
.L_4:
        /*0018*/ 	.byte	0x04, 0x11
        /*001a*/ 	.short	(.L_6 - .L_5)
	.align		4
.L_5:
        /*001c*/ 	.word	index@($__internal_2_$__cuda_sm20_sqrt_rn_f32_slowpath)
        /*0020*/ 	.word	0x00000020


	//----- nvinfo : EIATTR_FRAME_SIZE
	.align		4
.L_6:
        /*0024*/ 	.byte	0x04, 0x11
        /*0026*/ 	.short	(.L_8 - .L_7)
	.align		4
.L_7:
        /*0028*/ 	.word	index@(_Z13inject_sourcePfS_ff)
        /*002c*/ 	.word	0x00000020


	//----- nvinfo : EIATTR_REGCOUNT
	.align		4
.L_8:
        /*0030*/ 	.byte	0x04, 0x2f
        /*0032*/ 	.short	(.L_10 - .L_9)
	.align		4
.L_9:
        /*0034*/ 	.word	index@(_Z9rk4_stagePKfS0_S0_S0_PfS1_S1_S1_S0_ffb)
        /*0038*/ 	.word	0x0000001e


	//----- nvinfo : EIATTR_FRAME_SIZE
	.align		4
.L_10:
        /*003c*/ 	.byte	0x04, 0x11
        /*003e*/ 	.short	(.L_12 - .L_11)
	.align		4
.L_11:
        /*0040*/ 	.word	index@($__internal_1_$__cuda_sm3x_div_rn_noftz_f32_slowpath)
        /*0044*/ 	.word	0x00000000


	//----- nvinfo : EIATTR_FRAME_SIZE
	.align		4
.L_12:
        /*0048*/ 	.byte	0x04, 0x11
        /*004a*/ 	.short	(.L_14 - .L_13)
	.align		4
.L_13:
        /*004c*/ 	.word	index@(_Z9rk4_stagePKfS0_S0_S0_PfS1_S1_S1_S0_ffb)
        /*0050*/ 	.word	0x00000000


	//----- nvinfo : EIATTR_REGCOUNT
	.align		4
.L_14:
        /*0054*/ 	.byte	0x04, 0x2f
        /*0056*/ 	.short	(.L_16 - .L_15)
	.align		4
.L_15:
        /*0058*/ 	.word	index@(_Z9rk4_finalPfS_PKfS1_f)
        /*005c*/ 	.word	0x00000010


	//----- nvinfo : EIATTR_FRAME_SIZE
	.align		4
.L_16:
        /*0060*/ 	.byte	0x04, 0x11
        /*0062*/ 	.short	(.L_18 - .L_17)
	.align		4
.L_17:
        /*0064*/ 	.word	index@($__internal_0_$__cuda_sm3x_div_rn_noftz_f32_slowpath)
        /*0068*/ 	.word	0x00000000


	//----- nvinfo : EIATTR_FRAME_SIZE
	.align		4
.L_18:
        /*006c*/ 	.byte	0x04, 0x11
        /*006e*/ 	.short	(.L_20 - .L_19)
	.align		4
.L_19:
        /*0070*/ 	.word	index@(_Z9rk4_finalPfS_PKfS1_f)
        /*0074*/ 	.word	0x00000000


	//----- nvinfo : EIATTR_MIN_STACK_SIZE
	.align		4
.L_20:
        /*0078*/ 	.byte	0x04, 0x12
        /*007a*/ 	.short	(.L_22 - .L_21)
	.align		4
.L_21:
        /*007c*/ 	.word	index@(_Z9rk4_finalPfS_PKfS1_f)
        /*0080*/ 	.word	0x00000000


	//----- nvinfo : EIATTR_MIN_STACK_SIZE
	.align		4
.L_22:
        /*0084*/ 	.byte	0x04, 0x12
        /*0086*/ 	.short	(.L_24 - .L_23)
	.align		4
.L_23:
        /*0088*/ 	.word	index@(_Z9rk4_stagePKfS0_S0_S0_PfS1_S1_S1_S0_ffb)
        /*008c*/ 	.word	0x00000000


	//----- nvinfo : EIATTR_MIN_STACK_SIZE
	.align		4
.L_24:
        /*0090*/ 	.byte	0x04, 0x12
        /*0092*/ 	.short	(.L_26 - .L_25)
	.align		4
.L_25:
        /*0094*/ 	.word	index@(_Z13inject_sourcePfS_ff)
        /*0098*/ 	.word	0x00000020
.L_26:


//--------------------- .nv.compat                --------------------------
	.section	.nv.compat,"",@"SHT_CUDA_COMPAT_INFO"
	.align	4
        /*0000*/ 	.byte	0x02, 0x09, 0x00, 0x00, 0x02, 0x02, 0x01, 0x00, 0x02, 0x05, 0x05, 0x00, 0x03, 0x07, 0x01, 0x01
        /*0010*/ 	.byte	0x02, 0x03, 0x00, 0x00, 0x02, 0x06, 0x01, 0x00, 0x04, 0x0b, 0x08, 0x00, 0x01, 0x00, 0x00, 0x00
        /*0020*/ 	.byte	0x00, 0x00, 0x00, 0x00


//--------------------- .nv.info._Z9rk4_finalPfS_PKfS1_f --------------------------
	.section	.nv.info._Z9rk4_finalPfS_PKfS1_f,"",@"SHT_CUDA_INFO"
	.sectionflags	@""
	.align	4


	//----- nvinfo : EIATTR_CUDA_API_VERSION
	.align		4
        /*0000*/ 	.byte	0x04, 0x37
        /*0002*/ 	.short	(.L_28 - .L_27)
.L_27:
        /*0004*/ 	.word	0x00000082


	//----- nvinfo : EIATTR_KPARAM_INFO
	.align		4
.L_28:
        /*0008*/ 	.byte	0x04, 0x17
        /*000a*/ 	.short	(.L_30 - .L_29)
.L_29:
        /*000c*/ 	.word	0x00000000
        /*0010*/ 	.short	0x0004
        /*0012*/ 	.short	0x0020
        /*0014*/ 	.byte	0x00, 0xf0, 0x11, 0x00


	//----- nvinfo : EIATTR_KPARAM_INFO
	.align		4
.L_30:
        /*0018*/ 	.byte	0x04, 0x17
        /*001a*/ 	.short	(.L_32 - .L_31)
.L_31:
        /*001c*/ 	.word	0x00000000
        /*0020*/ 	.short	0x0003
        /*0022*/ 	.short	0x0018
        /*0024*/ 	.byte	0x00, 0xf5, 0x21, 0x00


	//----- nvinfo : EIATTR_KPARAM_INFO
	.align		4
.L_32:
        /*0028*/ 	.byte	0x04, 0x17
        /*002a*/ 	.short	(.L_34 - .L_33)
.L_33:
        /*002c*/ 	.word	0x00000000
        /*0030*/ 	.short	0x0002
        /*0032*/ 	.short	0x0010
        /*0034*/ 	.byte	0x00, 0xf5, 0x21, 0x00


	//----- nvinfo : EIATTR_KPARAM_INFO
	.align		4
.L_34:
        /*0038*/ 	.byte	0x04, 0x17
        /*003a*/ 	.short	(.L_36 - .L_35)
.L_35:
        /*003c*/ 	.word	0x00000000
        /*0040*/ 	.short	0x0001
        /*0042*/ 	.short	0x0008
        /*0044*/ 	.byte	0x00, 0xf5, 0x21, 0x00


	//----- nvinfo : EIATTR_KPARAM_INFO
	.align		4
.L_36:
        /*0048*/ 	.byte	0x04, 0x17
        /*004a*/ 	.short	(.L_38 - .L_37)
.L_37:
        /*004c*/ 	.word	0x00000000
        /*0050*/ 	.short	0x0000
        /*0052*/ 	.short	0x0000
        /*0054*/ 	.byte	0x00, 0xf5, 0x21, 0x00


	//----- nvinfo : EIATTR_SPARSE_MMA_MASK
	.align		4
.L_38:
        /*0058*/ 	.byte	0x03, 0x50
        /*005a*/ 	.short	0x0000


	//----- nvinfo : EIATTR_MAXREG_COUNT
	.align		4
        /*005c*/ 	.byte	0x03, 0x1b
        /*005e*/ 	.short	0x00ff


	//----- nvinfo : EIATTR_MERCURY_ISA_VERSION
	.align		4
        /*0060*/ 	.byte	0x03, 0x5f
        /*0062*/ 	.short	0x0101


	//----- nvinfo : EIATTR_VRC_CTA_INIT_COUNT
	.align		4
        /*0064*/ 	.byte	0x02, 0x4a
	.zero		1
	.zero		1


	//----- nvinfo : EIATTR_EXIT_INSTR_OFFSETS
	.align		4
        /*0068*/ 	.byte	0x04, 0x1c
        /*006a*/ 	.short	(.L_40 - .L_39)


	//   ....[0]....
.L_39:
        /*006c*/ 	.word	0x000000b0


	//   ....[1]....
        /*0070*/ 	.word	0x000000d0


	//   ....[2]....
        /*0074*/ 	.word	0x000000f0


	//   ....[3]....
        /*0078*/ 	.word	0x000002f0


	//----- nvinfo : EIATTR_CRS_STACK_SIZE
	.align		4
.L_40:
        /*007c*/ 	.byte	0x04, 0x1e
        /*007e*/ 	.short	(.L_42 - .L_41)
.L_41:
        /*0080*/ 	.word	0x00000000


	//----- nvinfo : EIATTR_CBANK_PARAM_SIZE
	.align		4
.L_42:
        /*0084*/ 	.byte	0x03, 0x19
        /*0086*/ 	.short	0x0024


	//----- nvinfo : EIATTR_PARAM_CBANK
	.align		4
        /*0088*/ 	.byte	0x04, 0x0a
        /*008a*/ 	.short	(.L_44 - .L_43)
	.align		4
.L_43:
        /*008c*/ 	.word	index@(.nv.constant0._Z9rk4_finalPfS_PKfS1_f)
        /*0090*/ 	.short	0x0380
        /*0092*/ 	.short	0x0024


	//----- nvinfo : EIATTR_SW_WAR
	.align		4
.L_44:
        /*0094*/ 	.byte	0x04, 0x36
        /*0096*/ 	.short	(.L_46 - .L_45)
.L_45:
        /*0098*/ 	.word	0x00000008
.L_46:


//--------------------- .nv.info._Z9rk4_stagePKfS0_S0_S0_PfS1_S1_S1_S0_ffb --------------------------
	.section	.nv.info._Z9rk4_stagePKfS0_S0_S0_PfS1_S1_S1_S0_ffb,"",@"SHT_CUDA_INFO"
	.sectionflags	@""
	.align	4


	//----- nvinfo : EIATTR_CUDA_API_VERSION
	.align		4
        /*0000*/ 	.byte	0x04, 0x37
        /*0002*/ 	.short	(.L_48 - .L_47)
.L_47:
        /*0004*/ 	.word	0x00000082


	//----- nvinfo : EIATTR_KPARAM_INFO
	.align		4
.L_48:
        /*0008*/ 	.byte	0x04, 0x17
        /*000a*/ 	.short	(.L_50 - .L_49)
.L_49:
        /*000c*/ 	.word	0x00000000
        /*0010*/ 	.short	0x000b
        /*0012*/ 	.short	0x0050
        /*0014*/ 	.byte	0x00, 0xf0, 0x05, 0x00


	//----- nvinfo : EIATTR_KPARAM_INFO
	.align		4
.L_50:
        /*0018*/ 	.byte	0x04, 0x17
        /*001a*/ 	.short	(.L_52 - .L_51)
.L_51:
        /*001c*/ 	.word	0x00000000
        /*0020*/ 	.short	0x000a
        /*0022*/ 	.short	0x004c
        /*0024*/ 	.byte	0x00, 0xf0, 0x11, 0x00


	//----- nvinfo : EIATTR_KPARAM_INFO
	.align		4
.L_52:
        /*0028*/ 	.byte	0x04, 0x17
        /*002a*/ 	.short	(.L_54 - .L_53)
.L_53:
        /*002c*/ 	.word	0x00000000
        /*0030*/ 	.short	0x0009
        /*0032*/ 	.short	0x0048
        /*0034*/ 	.byte	0x00, 0xf0, 0x11, 0x00


	//----- nvinfo : EIATTR_KPARAM_INFO
	.align		4
.L_54:
        /*0038*/ 	.byte	0x04, 0x17
        /*003a*/ 	.short	(.L_56 - .L_55)
.L_55:
        /*003c*/ 	.word	0x00000000
        /*0040*/ 	.short	0x0008
        /*0042*/ 	.short	0x0040
        /*0044*/ 	.byte	0x00, 0xf5, 0x21, 0x00


	//----- nvinfo : EIATTR_KPARAM_INFO
	.align		4
.L_56:
        /*0048*/ 	.byte	0x04, 0x17
        /*004a*/ 	.short	(.L_58 - .L_57)
.L_57:
        /*004c*/ 	.word	0x00000000
        /*0050*/ 	.short	0x0007
        /*0052*/ 	.short	0x0038
        /*0054*/ 	.byte	0x00, 0xf5, 0x21, 0x00


	//----- nvinfo : EIATTR_KPARAM_INFO
	.align		4
.L_58:
        /*0058*/ 	.byte	0x04, 0x17
        /*005a*/ 	.short	(.L_60 - .L_59)
.L_59:
        /*005c*/ 	.word	0x00000000
        /*0060*/ 	.short	0x0006
        /*0062*/ 	.short	0x0030
        /*0064*/ 	.byte	0x00, 0xf5, 0x21, 0x00


	//----- nvinfo : EIATTR_KPARAM_INFO
	.align		4
.L_60:
        /*0068*/ 	.byte	0x04, 0x17
        /*006a*/ 	.short	(.L_62 - .L_61)
.L_61:
        /*006c*/ 	.word	0x00000000
        /*0070*/ 	.short	0x0005
        /*0072*/ 	.short	0x0028
        /*0074*/ 	.byte	0x00, 0xf5, 0x21, 0x00


	//----- nvinfo : EIATTR_KPARAM_INFO
	.align		4
.L_62:
        /*0078*/ 	.byte	0x04, 0x17
        /*007a*/ 	.short	(.L_64 - .L_63)
.L_63:
        /*007c*/ 	.word	0x00000000
        /*0080*/ 	.short	0x0004
        /*0082*/ 	.short	0x0020
        /*0084*/ 	.byte	0x00, 0xf5, 0x21, 0x00


	//----- nvinfo : EIATTR_KPARAM_INFO
	.align		4
.L_64:
        /*0088*/ 	.byte	0x04, 0x17
        /*008a*/ 	.short	(.L_66 - .L_65)
.L_65:
        /*008c*/ 	.word	0x00000000
        /*0090*/ 	.short	0x0003
        /*0092*/ 	.short	0x0018
        /*0094*/ 	.byte	0x00, 0xf5, 0x21, 0x00


	//----- nvinfo : EIATTR_KPARAM_INFO
	.align		4
.L_66:
        /*0098*/ 	.byte	0x04, 0x17
        /*009a*/ 	.short	(.L_68 - .L_67)
.L_67:
        /*009c*/ 	.word	0x00000000
        /*00a0*/ 	.short	0x0002
        /*00a2*/ 	.short	0x0010
        /*00a4*/ 	.byte	0x00, 0xf5, 0x21, 0x00


	//----- nvinfo : EIATTR_KPARAM_INFO
	.align		4
.L_68:
        /*00a8*/ 	.byte	0x04, 0x17
        /*00aa*/ 	.short	(.L_70 - .L_69)
.L_69:
        /*00ac*/ 	.word	0x00000000
        /*00b0*/ 	.short	0x0001
        /*00b2*/ 	.short	0x0008
        /*00b4*/ 	.byte	0x00, 0xf5, 0x21, 0x00


	//----- nvinfo : EIATTR_KPARAM_INFO
	.align		4
.L_70:
        /*00b8*/ 	.byte	0x04, 0x17
        /*00ba*/ 	.short	(.L_72 - .L_71)
.L_71:
        /*00bc*/ 	.word	0x00000000
        /*00c0*/ 	.short	0x0000
        /*00c2*/ 	.short	0x0000
        /*00c4*/ 	.byte	0x00, 0xf5, 0x21, 0x00


	//----- nvinfo : EIATTR_SPARSE_MMA_MASK
	.align		4
.L_72:
        /*00c8*/ 	.byte	0x03, 0x50
        /*00ca*/ 	.short	0x0000


	//----- nvinfo : EIATTR_MAXREG_COUNT
	.align		4
        /*00cc*/ 	.byte	0x03, 0x1b
        /*00ce*/ 	.short	0x00ff


	//----- nvinfo : EIATTR_MERCURY_ISA_VERSION
	.align		4
        /*00d0*/ 	.byte	0x03, 0x5f
        /*00d2*/ 	.short	0x0101


	//----- nvinfo : EIATTR_VRC_CTA_INIT_COUNT
	.align		4
        /*00d4*/ 	.byte	0x02, 0x4a
	.zero		1
	.zero		1


	//----- nvinfo : EIATTR_EXIT_INSTR_OFFSETS
	.align		4
        /*00d8*/ 	.byte	0x04, 0x1c
        /*00da*/ 	.short	(.L_74 - .L_73)


	//   ....[0]....
.L_73:
        /*00dc*/ 	.word	0x000000b0


	//   ....[1]....
        /*00e0*/ 	.word	0x000001a0


	//   ....[2]....
        /*00e4*/ 	.word	0x00000210


	//   ....[3]....
        /*00e8*/ 	.word	0x000024d0


	//   ....[4]....
        /*00ec*/ 	.word	0x000025d0


	//----- nvinfo : EIATTR_CRS_STACK_SIZE
	.align		4
.L_74:
        /*00f0*/ 	.byte	0x04, 0x1e
        /*00f2*/ 	.short	(.L_76 - .L_75)
.L_75:
        /*00f4*/ 	.word	0x00000000


	//----- nvinfo : EIATTR_CBANK_PARAM_SIZE
	.align		4
.L_76:
        /*00f8*/ 	.byte	0x03, 0x19
        /*00fa*/ 	.short	0x0051


	//----- nvinfo : EIATTR_PARAM_CBANK
	.align		4
        /*00fc*/ 	.byte	0x04, 0x0a
        /*00fe*/ 	.short	(.L_78 - .L_77)
	.align		4
.L_77:
        /*0100*/ 	.word	index@(.nv.constant0._Z9rk4_stagePKfS0_S0_S0_PfS1_S1_S1_S0_ffb)
        /*0104*/ 	.short	0x0380
        /*0106*/ 	.short	0x0051


	//----- nvinfo : EIATTR_SW_WAR
	.align		4
.L_78:
        /*0108*/ 	.byte	0x04, 0x36
        /*010a*/ 	.short	(.L_80 - .L_79)
.L_79:
        /*010c*/ 	.word	0x00000008
.L_80:


//--------------------- .nv.info._Z13inject_sourcePfS_ff --------------------------
	.section	.nv.info._Z13inject_sourcePfS_ff,"",@"SHT_CUDA_INFO"
	.sectionflags	@""
	.align	4


	//----- nvinfo : EIATTR_CUDA_API_VERSION
	.align		4
        /*0000*/ 	.byte	0x04, 0x37
        /*0002*/ 	.short	(.L_82 - .L_81)
.L_81:
        /*0004*/ 	.word	0x00000082


	//----- nvinfo : EIATTR_KPARAM_INFO
	.align		4
.L_82:
        /*0008*/ 	.byte	0x04, 0x17
        /*000a*/ 	.short	(.L_84 - .L_83)
.L_83:
        /*000c*/ 	.word	0x00000000
        /*0010*/ 	.short	0x0003
        /*0012*/ 	.short	0x0014
        /*0014*/ 	.byte	0x00, 0xf0, 0x11, 0x00


	//----- nvinfo : EIATTR_KPARAM_INFO
	.align		4
.L_84:
        /*0018*/ 	.byte	0x04, 0x17
        /*001a*/ 	.short	(.L_86 - .L_85)
.L_85:
        /*001c*/ 	.word	0x00000000
        /*0020*/ 	.short	0x0002
        /*0022*/ 	.short	0x0010
        /*0024*/ 	.byte	0x00, 0xf0, 0x11, 0x00


	//----- nvinfo : EIATTR_KPARAM_INFO
	.align		4
.L_86:
        /*0028*/ 	.byte	0x04, 0x17
        /*002a*/ 	.short	(.L_88 - .L_87)
.L_87:
        /*002c*/ 	.word	0x00000000
        /*0030*/ 	.short	0x0001
        /*0032*/ 	.short	0x0008
        /*0034*/ 	.byte	0x00, 0xf5, 0x21, 0x00


	//----- nvinfo : EIATTR_KPARAM_INFO
	.align		4
.L_88:
        /*0038*/ 	.byte	0x04, 0x17
        /*003a*/ 	.short	(.L_90 - .L_89)
.L_89:
        /*003c*/ 	.word	0x00000000
        /*0040*/ 	.short	0x0000
        /*0042*/ 	.short	0x0000
        /*0044*/ 	.byte	0x00, 0xf5, 0x21, 0x00


	//----- nvinfo : EIATTR_SPARSE_MMA_MASK
	.align		4
.L_90:
        /*0048*/ 	.byte	0x03, 0x50
        /*004a*/ 	.short	0x0000


	//----- nvinfo : EIATTR_MAXREG_COUNT
	.align		4
        /*004c*/ 	.byte	0x03, 0x1b
        /*004e*/ 	.short	0x00ff


	//----- nvinfo : EIATTR_MERCURY_ISA_VERSION
	.align		4
        /*0050*/ 	.byte	0x03, 0x5f
        /*0052*/ 	.short	0x0101


	//----- nvinfo : EIATTR_VRC_CTA_INIT_COUNT
	.align		4
        /*0054*/ 	.byte	0x02, 0x4a
	.zero		1
	.zero		1


	//----- nvinfo : EIATTR_EXIT_INSTR_OFFSETS
	.align		4
        /*0058*/ 	.byte	0x04, 0x1c
        /*005a*/ 	.short	(.L_92 - .L_91)


	//   ....[0]....
.L_91:
        /*005c*/ 	.word	0x000000e0


	//   ....[1]....
        /*0060*/ 	.word	0x00001320


	//----- nvinfo : EIATTR_CRS_STACK_SIZE
	.align		4
.L_92:
        /*0064*/ 	.byte	0x04, 0x1e
        /*0066*/ 	.short	(.L_94 - .L_93)
.L_93:
        /*0068*/ 	.word	0x00000000


	//----- nvinfo : EIATTR_CBANK_PARAM_SIZE
	.align		4
.L_94:
        /*006c*/ 	.byte	0x03, 0x19
        /*006e*/ 	.short	0x0018


	//----- nvinfo : EIATTR_PARAM_CBANK
	.align		4
        /*0070*/ 	.byte	0x04, 0x0a
        /*0072*/ 	.short	(.L_96 - .L_95)
	.align		4
.L_95:
        /*0074*/ 	.word	index@(.nv.constant0._Z13inject_sourcePfS_ff)
        /*0078*/ 	.short	0x0380
        /*007a*/ 	.short	0x0018


	//----- nvinfo : EIATTR_SW_WAR
	.align		4
.L_96:
        /*007c*/ 	.byte	0x04, 0x36
        /*007e*/ 	.short	(.L_98 - .L_97)
.L_97:
        /*0080*/ 	.word	0x00000008
.L_98:


//--------------------- .nv.callgraph             --------------------------
	.section	.nv.callgraph,"",@"SHT_CUDA_CALLGRAPH"
	.align	4
	.sectionentsize	8
	.align		4
        /*0000*/ 	.word	0x00000000
	.align		4
        /*0004*/ 	.word	0xffffffff
	.align		4
        /*0008*/ 	.word	0x00000000
	.align		4
        /*000c*/ 	.word	0xfffffffe
	.align		4
        /*0010*/ 	.word	0x00000000
	.align		4
        /*0014*/ 	.word	0xfffffffd
	.align		4
        /*0018*/ 	.word	0x00000000
	.align		4
        /*001c*/ 	.word	0xfffffffc


//--------------------- .nv.constant4             --------------------------
	.section	.nv.constant4,"a",@progbits
	.align	8
	.align		8
.nv.constant4:
        /*0000*/ 	.dword	__cudart_i2opi_f


//--------------------- .text._Z9rk4_finalPfS_PKfS1_f --------------------------
	.section	.text._Z9rk4_finalPfS_PKfS1_f,"ax",@progbits
	.align	128
        .global         _Z9rk4_finalPfS_PKfS1_f
        .type           _Z9rk4_finalPfS_PKfS1_f,@function
        .size           _Z9rk4_finalPfS_PKfS1_f,(.L_x_84 - _Z9rk4_finalPfS_PKfS1_f)
        .other          _Z9rk4_finalPfS_PKfS1_f,@"STO_CUDA_ENTRY STV_DEFAULT"
_Z9rk4_finalPfS_PKfS1_f:
.text._Z9rk4_finalPfS_PKfS1_f:
[----:B------:R-:W-:Y:S01]  /*0000*/  LDC R1, c[0x0][0x37c] ;  /* 0x0000df00ff017b82 */ /* 0x000fe20000000800 */
[----:B------:R-:W0:Y:S07]  /*0010*/  S2R R5, SR_TID.Y ;  /* 0x0000000000057919 */ /* 0x000e2e0000002200 */
[----:B------:R-:W1:Y:S01]  /*0020*/  LDC R3, c[0x0][0x360] ;  /* 0x0000d800ff037b82 */ /* 0x000e620000000800 */
[----:B------:R-:W1:Y:S07]  /*0030*/  S2R R0, SR_TID.X ;  /* 0x0000000000007919 */ /* 0x000e6e0000002100 */
[----:B------:R-:W0:Y:S08]  /*0040*/  S2UR UR5, SR_CTAID.Y ;  /* 0x00000000000579c3 */ /* 0x000e300000002600 */
[----:B------:R-:W0:Y:S08]  /*0050*/  LDC R2, c[0x0][0x364] ;  /* 0x0000d900ff027b82 */ /* 0x000e300000000800 */
[----:B------:R-:W1:Y:S01]  /*0060*/  S2UR UR4, SR_CTAID.X ;  /* 0x00000000000479c3 */ /* 0x000e620000002500 */
[----:B0-----:R-:W-:-:S05]  /*0070*/  IMAD R2, R2, UR5, R5 ;  /* 0x0000000502027c24 */ /* 0x001fca000f8e0205 */
[----:B------:R-:W-:Y:S01]  /*0080*/  ISETP.GT.U32.AND P0, PT, R2, 0x27f, PT ;  /* 0x0000027f0200780c */ /* 0x000fe20003f04070 */
[----:B-1----:R-:W-:-:S05]  /*0090*/  IMAD R3, R3, UR4, R0 ;  /* 0x0000000403037c24 */ /* 0x002fca000f8e0200 */
[----:B------:R-:W-:-:S13]  /*00a0*/  ISETP.GT.OR P0, PT, R3, 0x167, P0 ;  /* 0x000001670300780c */ /* 0x000fda0000704670 */
[----:B------:R-:W-:Y:S05]  /*00b0*/  @P0 EXIT ;  /* 0x000000000000094d */ /* 0x000fea0003800000 */
[----:B------:R-:W-:-:S13]  /*00c0*/  ISETP.NE.AND P0, PT, R2, RZ, PT ;  /* 0x000000ff0200720c */ /* 0x000fda0003f05270 */
[----:B------:R-:W-:Y:S05]  /*00d0*/  @!P0 EXIT ;  /* 0x000000000000894d */ /* 0x000fea0003800000 */
[----:B------:R-:W-:-:S13]  /*00e0*/  ISETP.NE.AND P0, PT, R2, 0x27f, PT ;  /* 0x0000027f0200780c */ /* 0x000fda0003f05270 */
[----:B------:R-:W-:Y:S05]  /*00f0*/  @!P0 EXIT ;  /* 0x000000000000894d */ /* 0x000fea0003800000 */
[----:B------:R-:W0:Y:S01]  /*0100*/  LDC R6, c[0x0][0x3a0] ;  /* 0x0000e800ff067b82 */ /* 0x000e220000000800 */
[----:B------:R-:W-:Y:S01]  /*0110*/  IMAD.MOV.U32 R5, RZ, RZ, 0x3e2aaaab ;  /* 0x3e2aaaabff057424 */ /* 0x000fe200078e00ff */
[----:B------:R-:W1:Y:S01]  /*0120*/  LDCU.64 UR6, c[0x0][0x358] ;  /* 0x00006b00ff0677ac */ /* 0x000e620008000a00 */
[----:B------:R-:W-:-:S04]  /*0130*/  IMAD.MOV.U32 R0, RZ, RZ, 0x40c00000 ;  /* 0x40c00000ff007424 */ /* 0x000fc800078e00ff */
[----:B------:R-:W-:-:S04]  /*0140*/  FFMA R0, R5, -R0, 1 ;  /* 0x3f80000005007423 */ /* 0x000fc80000000800 */
[----:B------:R-:W-:Y:S01]  /*0150*/  FFMA R0, R0, R5, 0.16666667163372039795 ;  /* 0x3e2aaaab00007423 */ /* 0x000fe20000000005 */
[----:B0-----:R-:W0:Y:S03]  /*0160*/  FCHK P0, R6, 6 ;  /* 0x40c0000006007902 */ /* 0x001e260000000000 */
[----:B------:R-:W-:-:S04]  /*0170*/  FFMA R5, R0, R6, RZ ;  /* 0x0000000600057223 */ /* 0x000fc800000000ff */
[----:B------:R-:W-:-:S04]  /*0180*/  FFMA R4, R5, -6, R6 ;  /* 0xc0c0000005047823 */ /* 0x000fc80000000006 */
[----:B------:R-:W-:Y:S01]  /*0190*/  FFMA R0, R0, R4, R5 ;  /* 0x0000000400007223 */ /* 0x000fe20000000005 */
[----:B01----:R-:W-:Y:S06]  /*01a0*/  @!P0 BRA `(.L_x_0) ;  /* 0x00000000000c8947 */ /* 0x003fec0003800000 */
[----:B------:R-:W-:-:S07]  /*01b0*/  MOV R4, 0x1d0 ;  /* 0x000001d000047802 */ /* 0x000fce0000000f00 */
[----:B------:R-:W-:Y:S05]  /*01c0*/  CALL.REL.NOINC `($__internal_0_$__cuda_sm3x_div_rn_noftz_f32_slowpath) ;  /* 0x00000000004c7944 */ /* 0x000fea0003c00000 */
[----:B------:R-:W-:-:S07]  /*01d0*/  IMAD.MOV.U32 R0, RZ, RZ, R6 ;  /* 0x000000ffff007224 */ /* 0x000fce00078e0006 */
.L_x_0:
[----:B------:R-:W0:Y:S01]  /*01e0*/  LDC.64 R4, c[0x0][0x390] ;  /* 0x0000e400ff047b82 */ /* 0x000e220000000a00 */
[----:B------:R-:W-:-:S07]  /*01f0*/  IMAD R11, R2, 0x168, R3 ;  /* 0x00000168020b7824 */ /* 0x000fce00078e0203 */
[----:B------:R-:W1:Y:S08]  /*0200*/  LDC.64 R6, c[0x0][0x380] ;  /* 0x0000e000ff067b82 */ /* 0x000e700000000a00 */
[----:B------:R-:W2:Y:S01]  /*0210*/  LDC.64 R8, c[0x0][0x388] ;  /* 0x0000e200ff087b82 */ /* 0x000ea20000000a00 */
[----:B0-----:R-:W-:-:S06]  /*0220*/  IMAD.WIDE R2, R11, 0x4, R4 ;  /* 0x000000040b027825 */ /* 0x001fcc00078e0204 */
[----:B------:R-:W3:Y:S01]  /*0230*/  LDG.E R3, desc[UR6][R2.64] ;  /* 0x0000000602037981 */ /* 0x000ee2000c1e1900 */
[C---:B-1----:R-:W-:Y:S02]  /*0240*/  IMAD.WIDE R4, R11.reuse, 0x4, R6 ;  /* 0x000000040b047825 */ /* 0x042fe400078e0206 */
[----:B------:R-:W0:Y:S03]  /*0250*/  LDC.64 R6, c[0x0][0x398] ;  /* 0x0000e600ff067b82 */ /* 0x000e260000000a00 */
[----:B------:R-:W3:Y:S01]  /*0260*/  LDG.E R10, desc[UR6][R4.64] ;  /* 0x00000006040a7981 */ /* 0x000ee2000c1e1900 */
[----:B--2---:R-:W-:-:S04]  /*0270*/  IMAD.WIDE R8, R11, 0x4, R8 ;  /* 0x000000040b087825 */ /* 0x004fc800078e0208 */
[----:B0-----:R-:W-:-:S04]  /*0280*/  IMAD.WIDE R6, R11, 0x4, R6 ;  /* 0x000000040b067825 */ /* 0x001fc800078e0206 */
[----:B---3--:R-:W-:-:S05]  /*0290*/  FFMA R13, R3, R0, R10 ;  /* 0x00000000030d7223 */ /* 0x008fca000000000a */
[----:B------:R-:W-:Y:S04]  /*02a0*/  STG.E desc[UR6][R4.64], R13 ;  /* 0x0000000d04007986 */ /* 0x000fe8000c101906 */
[----:B------:R-:W2:Y:S04]  /*02b0*/  LDG.E R7, desc[UR6][R6.64] ;  /* 0x0000000606077981 */ /* 0x000ea8000c1e1900 */
[----:B------:R-:W2:Y:S02]  /*02c0*/  LDG.E R10, desc[UR6][R8.64] ;  /* 0x00000006080a7981 */ /* 0x000ea4000c1e1900 */
[----:B--2---:R-:W-:-:S05]  /*02d0*/  FFMA R11, R7, R0, R10 ;  /* 0x00000000070b7223 */ /* 0x004fca000000000a */
[----:B------:R-:W-:Y:S01]  /*02e0*/  STG.E desc[UR6][R8.64], R11 ;  /* 0x0000000b08007986 */ /* 0x000fe2000c101906 */
[----:B------:R-:W-:Y:S05]  /*02f0*/  EXIT ;  /* 0x000000000000794d */ /* 0x000fea0003800000 */
        .weak           $__internal_0_$__cuda_sm3x_div_rn_noftz_f32_slowpath
        .type           $__internal_0_$__cuda_sm3x_div_rn_noftz_f32_slowpath,@function
        .size           $__internal_0_$__cuda_sm3x_div_rn_noftz_f32_slowpath,(.L_x_84 - $__internal_0_$__cuda_sm3x_div_rn_noftz_f32_slowpath)
$__internal_0_$__cuda_sm3x_div_rn_noftz_f32_slowpath:
[----:B------:R-:W0:Y:S08]  /*0300*/  LDC R0, c[0x0][0x3a0] ;  /* 0x0000e800ff007b82 */ /* 0x000e300000000800 */
[----:B------:R-:W1:Y:S01]  /*0310*/  LDC R6, c[0x0][0x3a0] ;  /* 0x0000e800ff067b82 */ /* 0x000e620000000800 */
[----:B0-----:R-:W-:-:S04]  /*0320*/  SHF.R.U32.HI R5, RZ, 0x17, R0 ;  /* 0x00000017ff057819 */ /* 0x001fc80000011600 */
[----:B------:R-:W-:-:S05]  /*0330*/  LOP3.LUT R5, R5, 0xff, RZ, 0xc0, !PT ;  /* 0x000000ff05057812 */ /* 0x000fca00078ec0ff */
[----:B------:R-:W-:-:S05]  /*0340*/  VIADD R8, R5, 0xffffffff ;  /* 0xffffffff05087836 */ /* 0x000fca0000000000 */
[----:B------:R-:W-:-:S13]  /*0350*/  ISETP.GT.U32.OR P0, PT, R8, 0xfd, !PT ;  /* 0x000000fd0800780c */ /* 0x000fda0007f04470 */
[----:B------:R-:W-:Y:S01]  /*0360*/  @!P0 IMAD.MOV.U32 R7, RZ, RZ, RZ ;  /* 0x000000ffff078224 */ /* 0x000fe200078e00ff */
[----:B-1----:R-:W-:Y:S06]  /*0370*/  @!P0 BRA `(.L_x_1) ;  /* 0x00000000003c8947 */ /* 0x002fec0003800000 */
[----:B------:R-:W-:-:S13]  /*0380*/  FSETP.GTU.FTZ.AND P0, PT, |R0|, +INF , PT ;  /* 0x7f8000000000780b */ /* 0x000fda0003f1c200 */
[----:B------:R-:W-:Y:S05]  /*0390*/  @P0 BRA `(.L_x_2) ;  /* 0x0000000400280947 */ /* 0x000fea0003800000 */
[----:B------:R-:W-:-:S05]  /*03a0*/  IMAD.MOV.U32 R7, RZ, RZ, 0x40c00000 ;  /* 0x40c00000ff077424 */ /* 0x000fca00078e00ff */
[----:B------:R-:W-:-:S13]  /*03b0*/  LOP3.LUT P0, RZ, R7, 0x7fffffff, R6, 0xc8, !PT ;  /* 0x7fffffff07ff7812 */ /* 0x000fda000780c806 */
[----:B------:R-:W-:Y:S05]  /*03c0*/  @!P0 BRA `(.L_x_3) ;  /* 0x0000000400148947 */ /* 0x000fea0003800000 */
[----:B------:R-:W-:-:S13]  /*03d0*/  LOP3.LUT P0, RZ, R6, 0x7fffffff, RZ, 0xc0, !PT ;  /* 0x7fffffff06ff7812 */ /* 0x000fda000780c0ff */
[----:B------:R-:W-:Y:S05]  /*03e0*/  @!P0 BRA `(.L_x_4) ;  /* 0x0000000400048947 */ /* 0x000fea0003800000 */
[----:B------:R-:W-:Y:S02]  /*03f0*/  FSETP.NEU.FTZ.AND P0, PT, |R0|, +INF , PT ;  /* 0x7f8000000000780b */ /* 0x000fe40003f1d200 */
[----:B------:R-:W-:-:S04]  /*0400*/  LOP3.LUT P1, RZ, R7, 0x7fffffff, RZ, 0xc0, !PT ;  /* 0x7fffffff07ff7812 */ /* 0x000fc8000782c0ff */
[----:B------:R-:W-:-:S13]  /*0410*/  PLOP3.LUT P0, PT, P0, P1, PT, 0x2f, 0xf2 ;  /* 0x0000000000f2781c */ /* 0x000fda0000702577 */
[----:B------:R-:W-:Y:S05]  /*0420*/  @P0 BRA `(.L_x_5) ;  /* 0x0000000000e80947 */ /* 0x000fea0003800000 */
[----:B------:R-:W-:-:S13]  /*0430*/  ISETP.GE.AND P0, PT, R8, RZ, PT ;  /* 0x000000ff0800720c */ /* 0x000fda0003f06270 */
[----:B------:R-:W-:Y:S02]  /*0440*/  @P0 IMAD.MOV.U32 R7, RZ, RZ, RZ ;  /* 0x000000ffff070224 */ /* 0x000fe400078e00ff */
[----:B------:R-:W-:Y:S01]  /*0450*/  @!P0 FFMA R6, R0, 1.84467440737095516160e+19, RZ ;  /* 0x5f80000000068823 */ /* 0x000fe200000000ff */
[----:B------:R-:W-:-:S07]  /*0460*/  @!P0 IMAD.MOV.U32 R7, RZ, RZ, -0x40 ;  /* 0xffffffc0ff078424 */ /* 0x000fce00078e00ff */
.L_x_1:
[----:B------:R-:W-:Y:S01]  /*0470*/  UMOV UR4, 0x40c00000 ;  /* 0x40c0000000047882 */ /* 0x000fe20000000000 */
[----:B------:R-:W-:Y:S01]  /*0480*/  IADD3 R5, PT, PT, R5, -0x7f, RZ ;  /* 0xffffff8105057810 */ /* 0x000fe20007ffe0ff */
[----:B------:R-:W-:-:S03]  /*0490*/  UIADD3 UR4, UPT, UPT, UR4, -0x1000000, URZ ;  /* 0xff00000004047890 */ /* 0x000fc6000fffe0ff */
[----:B------:R-:W-:Y:S01]  /*04a0*/  IADD3 R7, PT, PT, R7, -0x2, R5 ;  /* 0xfffffffe07077810 */ /* 0x000fe20007ffe005 */
[----:B------:R-:W-:Y:S02]  /*04b0*/  IMAD R0, R5, -0x800000, R6 ;  /* 0xff80000005007824 */ /* 0x000fe400078e0206 */
[----:B------:R-:W-:-:S03]  /*04c0*/  FADD.FTZ R9, -RZ, -UR4 ;  /* 0x80000004ff097e21 */ /* 0x000fc60008010100 */
[----:B------:R-:W0:Y:S02]  /*04d0*/  MUFU.RCP R8, UR4 ;  /* 0x0000000400087d08 */ /* 0x000e240008001000 */
[----:B0-----:R-:W-:-:S04]  /*04e0*/  FFMA R11, R8, R9, 1 ;  /* 0x3f800000080b7423 */ /* 0x001fc80000000009 */
[----:B------:R-:W-:-:S04]  /*04f0*/  FFMA R11, R8, R11, R8 ;  /* 0x0000000b080b7223 */ /* 0x000fc80000000008 */
[----:B------:R-:W-:-:S04]  /*0500*/  FFMA R6, R0, R11, RZ ;  /* 0x0000000b00067223 */ /* 0x000fc800000000ff */
[----:B------:R-:W-:-:S04]  /*0510*/  FFMA R8, R9, R6, R0 ;  /* 0x0000000609087223 */ /* 0x000fc80000000000 */
[----:B------:R-:W-:-:S04]  /*0520*/  FFMA R8, R11, R8, R6 ;  /* 0x000000080b087223 */ /* 0x000fc80000000006 */
[----:B------:R-:W-:-:S04]  /*0530*/  FFMA R9, R9, R8, R0 ;  /* 0x0000000809097223 */ /* 0x000fc80000000000 */
[----:B------:R-:W-:-:S05]  /*0540*/  FFMA R6, R11, R9, R8 ;  /* 0x000000090b067223 */ /* 0x000fca0000000008 */
[----:B------:R-:W-:-:S04]  /*0550*/  SHF.R.U32.HI R0, RZ, 0x17, R6 ;  /* 0x00000017ff007819 */ /* 0x000fc80000011606 */
[----:B------:R-:W-:-:S05]  /*0560*/  LOP3.LUT R0, R0, 0xff, RZ, 0xc0, !PT ;  /* 0x000000ff00007812 */ /* 0x000fca00078ec0ff */
[----:B------:R-:W-:-:S04]  /*0570*/  IMAD.IADD R10, R0, 0x1, R7 ;  /* 0x00000001000a7824 */ /* 0x000fc800078e0207 */
[----:B------:R-:W-:-:S05]  /*0580*/  VIADD R0, R10, 0xffffffff ;  /* 0xffffffff0a007836 */ /* 0x000fca0000000000 */
[----:B------:R-:W-:-:S13]  /*0590*/  ISETP.GE.U32.AND P0, PT, R0, 0xfe, PT ;  /* 0x000000fe0000780c */ /* 0x000fda0003f06070 */
[----:B------:R-:W-:Y:S05]  /*05a0*/  @!P0 BRA `(.L_x_6) ;  /* 0x0000000000808947 */ /* 0x000fea0003800000 */
[----:B------:R-:W-:-:S13]  /*05b0*/  ISETP.GT.AND P0, PT, R10, 0xfe, PT ;  /* 0x000000fe0a00780c */ /* 0x000fda0003f04270 */
[----:B------:R-:W-:Y:S05]  /*05c0*/  @P0 BRA `(.L_x_7) ;  /* 0x00000000006c0947 */ /* 0x000fea0003800000 */
[----:B------:R-:W-:-:S13]  /*05d0*/  ISETP.GE.AND P0, PT, R10, 0x1, PT ;  /* 0x000000010a00780c */ /* 0x000fda0003f06270 */
[----:B------:R-:W-:Y:S05]  /*05e0*/  @P0 BRA `(.L_x_8) ;  /* 0x0000000000980947 */ /* 0x000fea0003800000 */
[----:B------:R-:W-:Y:S02]  /*05f0*/  ISETP.GE.AND P0, PT, R10, -0x18, PT ;  /* 0xffffffe80a00780c */ /* 0x000fe40003f06270 */
[----:B------:R-:W-:-:S11]  /*0600*/  LOP3.LUT R6, R6, 0x80000000, RZ, 0xc0, !PT ;  /* 0x8000000006067812 */ /* 0x000fd600078ec0ff */
[----:B------:R-:W-:Y:S05]  /*0610*/  @!P0 BRA `(.L_x_8) ;  /* 0x00000000008c8947 */ /* 0x000fea0003800000 */
[CC--:B------:R-:W-:Y:S01]  /*0620*/  FFMA.RZ R0, R11.reuse, R9.reuse, R8 ;  /* 0x000000090b007223 */ /* 0x0c0fe2000000c008 */
[----:B------:R-:W-:Y:S01]  /*0630*/  IMAD.MOV R7, RZ, RZ, -R10 ;  /* 0x000000ffff077224 */ /* 0x000fe200078e0a0a */
[C---:B------:R-:W-:Y:S02]  /*0640*/  ISETP.NE.AND P2, PT, R10.reuse, RZ, PT ;  /* 0x000000ff0a00720c */ /* 0x040fe40003f45270 */
[----:B------:R-:W-:Y:S02]  /*0650*/  ISETP.NE.AND P1, PT, R10, RZ, PT ;  /* 0x000000ff0a00720c */ /* 0x000fe40003f25270 */
[----:B------:R-:W-:Y:S01]  /*0660*/  LOP3.LUT R5, R0, 0x7fffff, RZ, 0xc0, !PT ;  /* 0x007fffff00057812 */ /* 0x000fe200078ec0ff */
[CCC-:B------:R-:W-:Y:S01]  /*0670*/  FFMA.RP R0, R11.reuse, R9.reuse, R8.reuse ;  /* 0x000000090b007223 */ /* 0x1c0fe20000008008 */
[----:B------:R-:W-:Y:S01]  /*0680*/  FFMA.RM R11, R11, R9, R8 ;  /* 0x000000090b0b7223 */ /* 0x000fe20000004008 */
[----:B------:R-:W-:Y:S01]  /*0690*/  VIADD R8, R10, 0x20 ;  /* 0x000000200a087836 */ /* 0x000fe20000000000 */
[----:B------:R-:W-:-:S03]  /*06a0*/  LOP3.LUT R5, R5, 0x800000, RZ, 0xfc, !PT ;  /* 0x0080000005057812 */ /* 0x000fc600078efcff */
[----:B------:R-:W-:Y:S02]  /*06b0*/  FSETP.NEU.FTZ.AND P0, PT, R0, R11, PT ;  /* 0x0000000b0000720b */ /* 0x000fe40003f1d000 */
[----:B------:R-:W-:Y:S02]  /*06c0*/  SHF.L.U32 R8, R5, R8, RZ ;  /* 0x0000000805087219 */ /* 0x000fe400000006ff */
[----:B------:R-:W-:Y:S02]  /*06d0*/  SEL R0, R7, RZ, P2 ;  /* 0x000000ff07007207 */ /* 0x000fe40001000000 */
[----:B------:R-:W-:Y:S02]  /*06e0*/  ISETP.NE.AND P1, PT, R8, RZ, P1 ;  /* 0x000000ff0800720c */ /* 0x000fe40000f25270 */
[----:B------:R-:W-:Y:S02]  /*06f0*/  SHF.R.U32.HI R0, RZ, R0, R5 ;  /* 0x00000000ff007219 */ /* 0x000fe40000011605 */
[----:B------:R-:W-:-:S02]  /*0700*/  PLOP3.LUT P0, PT, P0, P1, PT, 0xf8, 0x8f ;  /* 0x00000000008f781c */ /* 0x000fc40000703f70 */
[----:B------:R-:W-:Y:S02]  /*0710*/  SHF.R.U32.HI R8, RZ, 0x1, R0 ;  /* 0x00000001ff087819 */ /* 0x000fe40000011600 */
[----:B------:R-:W-:-:S04]  /*0720*/  SEL R5, RZ, 0x1, !P0 ;  /* 0x00000001ff057807 */ /* 0x000fc80004000000 */
[----:B------:R-:W-:-:S04]  /*0730*/  LOP3.LUT R5, R5, 0x1, R8, 0xf8, !PT ;  /* 0x0000000105057812 */ /* 0x000fc800078ef808 */
[----:B------:R-:W-:-:S04]  /*0740*/  LOP3.LUT R5, R5, R0, RZ, 0xc0, !PT ;  /* 0x0000000005057212 */ /* 0x000fc800078ec0ff */
[----:B------:R-:W-:-:S04]  /*0750*/  IADD3 R5, PT, PT, R8, R5, RZ ;  /* 0x0000000508057210 */ /* 0x000fc80007ffe0ff */
[----:B------:R-:W-:Y:S01]  /*0760*/  LOP3.LUT R6, R5, R6, RZ, 0xfc, !PT ;  /* 0x0000000605067212 */ /* 0x000fe200078efcff */
[----:B------:R-:W-:Y:S06]  /*0770*/  BRA `(.L_x_8) ;  /* 0x0000000000347947 */ /* 0x000fec0003800000 */
.L_x_7:
[----:B------:R-:W-:-:S04]  /*0780*/  LOP3.LUT R6, R6, 0x80000000, RZ, 0xc0, !PT ;  /* 0x8000000006067812 */ /* 0x000fc800078ec0ff */
[----:B------:R-:W-:Y:S01]  /*0790*/  LOP3.LUT R6, R6, 0x7f800000, RZ, 0xfc, !PT ;  /* 0x7f80000006067812 */ /* 0x000fe200078efcff */
[----:B------:R-:W-:Y:S06]  /*07a0*/  BRA `(.L_x_8) ;  /* 0x0000000000287947 */ /* 0x000fec0003800000 */
.L_x_6:
[----:B------:R-:W-:Y:S01]  /*07b0*/  IMAD R6, R7, 0x800000, R6 ;  /* 0x0080000007067824 */ /* 0x000fe200078e0206 */
[----:B------:R-:W-:Y:S06]  /*07c0*/  BRA `(.L_x_8) ;  /* 0x0000000000207947 */ /* 0x000fec0003800000 */
.L_x_5:
[----:B------:R-:W-:-:S04]  /*07d0*/  LOP3.LUT R6, R7, 0x80000000, R6, 0x48, !PT ;  /* 0x8000000007067812 */ /* 0x000fc800078e4806 */
[----:B------:R-:W-:Y:S01]  /*07e0*/  LOP3.LUT R6, R6, 0x7f800000, RZ, 0xfc, !PT ;  /* 0x7f80000006067812 */ /* 0x000fe200078efcff */
[----:B------:R-:W-:Y:S06]  /*07f0*/  BRA `(.L_x_8) ;  /* 0x0000000000147947 */ /* 0x000fec0003800000 */
.L_x_4:
[----:B------:R-:W-:Y:S01]  /*0800*/  LOP3.LUT R6, R7, 0x80000000, R6, 0x48, !PT ;  /* 0x8000000007067812 */ /* 0x000fe200078e4806 */
[----:B------:R-:W-:Y:S06]  /*0810*/  BRA `(.L_x_8) ;  /* 0x00000000000c7947 */ /* 0x000fec0003800000 */
.L_x_3:
[----:B------:R-:W0:Y:S01]  /*0820*/  MUFU.RSQ R6, -QNAN ;  /* 0xffc0000000067908 */ /* 0x000e220000001400 */
[----:B------:R-:W-:Y:S05]  /*0830*/  BRA `(.L_x_8) ;  /* 0x0000000000047947 */ /* 0x000fea0003800000 */
.L_x_2:
[----:B------:R-:W-:-:S07]  /*0840*/  FADD.FTZ R6, R0, 6 ;  /* 0x40c0000000067421 */ /* 0x000fce0000010000 */
.L_x_8:
[----:B------:R-:W-:-:S04]  /*0850*/  IMAD.MOV.U32 R5, RZ, RZ, 0x0 ;  /* 0x00000000ff057424 */ /* 0x000fc800078e00ff */
[----:B0-----:R-:W-:Y:S05]  /*0860*/  RET.REL.NODEC R4 `(_Z9rk4_finalPfS_PKfS1_f) ;  /* 0xfffffff404e47950 */ /* 0x001fea0003c3ffff */
.L_x_9:
[----:B------:R-:W-:-:S00]  /*0870*/  BRA `(.L_x_9) ;  /* 0xfffffffc00fc7947 */ /* 0x000fc0000383ffff */
[----:B------:R-:W-:-:S00]  /*0880*/  NOP ;  /* 0x0000000000007918 */ /* 0x000fc00000000000 */
[----:B------:R-:W-:-:S00]  /*0890*/  NOP ;  /* 0x0000000000007918 */ /* 0x000fc00000000000 */
[----:B------:R-:W-:-:S00]  /*08a0*/  NOP ;  /* 0x0000000000007918 */ /* 0x000fc00000000000 */
[----:B------:R-:W-:-:S00]  /*08b0*/  NOP ;  /* 0x0000000000007918 */ /* 0x000fc00000000000 */
[----:B------:R-:W-:-:S00]  /*08c0*/  NOP ;  /* 0x0000000000007918 */ /* 0x000fc00000000000 */
[----:B------:R-:W-:-:S00]  /*08d0*/  NOP ;  /* 0x0000000000007918 */ /* 0x000fc00000000000 */
[----:B------:R-:W-:-:S00]  /*08e0*/  NOP ;  /* 0x0000000000007918 */ /* 0x000fc00000000000 */
[----:B------:R-:W-:-:S00]  /*08f0*/  NOP ;  /* 0x0000000000007918 */ /* 0x000fc00000000000 */
.L_x_84:


//--------------------- .text._Z9rk4_stagePKfS0_S0_S0_PfS1_S1_S1_S0_ffb --------------------------
	.section	.text._Z9rk4_stagePKfS0_S0_S0_PfS1_S1_S1_S0_ffb,"ax",@progbits
	.align	128
        .global         _Z9rk4_stagePKfS0_S0_S0_PfS1_S1_S1_S0_ffb
        .type           _Z9rk4_stagePKfS0_S0_S0_PfS1_S1_S1_S0_ffb,@function
        .size           _Z9rk4_stagePKfS0_S0_S0_PfS1_S1_S1_S0_ffb,(.L_x_85 - _Z9rk4_stagePKfS0_S0_S0_PfS1_S1_S1_S0_ffb)
        .other          _Z9rk4_stagePKfS0_S0_S0_PfS1_S1_S1_S0_ffb,@"STO_CUDA_ENTRY STV_DEFAULT"
_Z9rk4_stagePKfS0_S0_S0_PfS1_S1_S1_S0_ffb:
.text._Z9rk4_stagePKfS0_S0_S0_PfS1_S1_S1_S0_ffb:
        /* <DEDUP_REMOVED lines=12> */
[C---:B------:R-:W-:Y:S01]  /*00c0*/  ISETP.NE.AND P0, PT, R23.reuse, 0x27f, PT ;  /* 0x0000027f1700780c */ /* 0x040fe20003f05270 */
[----:B------:R-:W0:Y:S01]  /*00d0*/  LDCU.64 UR6, c[0x0][0x358] ;  /* 0x00006b00ff0677ac */ /* 0x000e220008000a00 */
[----:B------:R-:W-:Y:S01]  /*00e0*/  BSSY.RECONVERGENT B0, `(.L_x_10) ;  /* 0x0000008000007945 */ /* 0x000fe20003800200 */
[----:B------:R-:W-:-:S10]  /*00f0*/  IMAD R11, R23, 0x168, R2 ;  /* 0x00000168170b7824 */ /* 0x000fd400078e0202 */
[----:B------:R-:W-:Y:S05]  /*0100*/  @!P0 BRA `(.L_x_11) ;  /* 0x0000000000148947 */ /* 0x000fea0003800000 */
[----:B------:R-:W-:Y:S01]  /*0110*/  ISETP.NE.AND P0, PT, R23, RZ, PT ;  /* 0x000000ff1700720c */ /* 0x000fe20003f05270 */
[----:B------:R-:W-:Y:S01]  /*0120*/  HFMA2 R0, -RZ, RZ, 1.875, 0 ;  /* 0x3f800000ff007431 */ /* 0x000fe200000001ff */
[----:B------:R-:W-:Y:S01]  /*0130*/  MOV R10, 0x3f800000 ;  /* 0x3f800000000a7802 */ /* 0x000fe20000000f00 */
[----:B------:R-:W-:-:S10]  /*0140*/  HFMA2 R22, -RZ, RZ, 0, 0 ;  /* 0x00000000ff167431 */ /* 0x000fd400000001ff */
[----:B------:R-:W-:Y:S05]  /*0150*/  @P0 BRA `(.L_x_12) ;  /* 0x0000000000300947 */ /* 0x000fea0003800000 */
.L_x_11:
[----:B0-----:R-:W-:Y:S05]  /*0160*/  BSYNC.RECONVERGENT B0 ;  /* 0x0000000000007941 */ /* 0x001fea0003800200 */
.L_x_10:
[----:B------:R-:W0:Y:S02]  /*0170*/  LDCU.U8 UR4, c[0x0][0x3d0] ;  /* 0x00007a00ff0477ac */ /* 0x000e240008000000 */
[----:B0-----:R-:W-:-:S06]  /*0180*/  UPRMT UR4, UR4, 0x8880, URZ ;  /* 0x0000888004047896 */ /* 0x001fcc00080000ff */
[----:B------:R-:W-:-:S13]  /*0190*/  ISETP.NE.AND P0, PT, RZ, UR4, PT ;  /* 0x00000004ff007c0c */ /* 0x000fda000bf05270 */
[----:B------:R-:W-:Y:S05]  /*01a0*/  @!P0 EXIT ;  /* 0x000000000000894d */ /* 0x000fea0003800000 */
[----:B------:R-:W0:Y:S08]  /*01b0*/  LDC.64 R2, c[0x0][0x3a0] ;  /* 0x0000e800ff027b82 */ /* 0x000e300000000a00 */
[----:B------:R-:W1:Y:S01]  /*01c0*/  LDC.64 R4, c[0x0][0x3a8] ;  /* 0x0000ea00ff047b82 */ /* 0x000e620000000a00 */
[----:B0-----:R-:W-:-:S05]  /*01d0*/  IMAD.WIDE R2, R11, 0x4, R2 ;  /* 0x000000040b027825 */ /* 0x001fca00078e0202 */
[----:B------:R-:W-:Y:S01]  /*01e0*/  STG.E desc[UR6][R2.64], RZ ;  /* 0x000000ff02007986 */ /* 0x000fe2000c101906 */
[----:B-1----:R-:W-:-:S05]  /*01f0*/  IMAD.WIDE R4, R11, 0x4, R4 ;  /* 0x000000040b047825 */ /* 0x002fca00078e0204 */
[----:B------:R-:W-:Y:S01]  /*0200*/  STG.E desc[UR6][R4.64], RZ ;  /* 0x000000ff04007986 */ /* 0x000fe2000c101906 */
[----:B------:R-:W-:Y:S05]  /*0210*/  EXIT ;  /* 0x000000000000794d */ /* 0x000fea0003800000 */
.L_x_12:
[----:B------:R-:W1:Y:S01]  /*0220*/  LDC.64 R4, c[0x0][0x390] ;  /* 0x0000e400ff047b82 */ /* 0x000e620000000a00 */
[C---:B------:R-:W-:Y:S02]  /*0230*/  ISETP.NE.AND P0, PT, R2.reuse, 0x167, PT ;  /* 0x000001670200780c */ /* 0x040fe40003f05270 */
[C---:B------:R-:W-:Y:S02]  /*0240*/  IADD3 R3, PT, PT, R2.reuse, 0x1, RZ ;  /* 0x0000000102037810 */ /* 0x040fe40007ffe0ff */
[C---:B------:R-:W-:Y:S02]  /*0250*/  ISETP.NE.AND P1, PT, R2.reuse, RZ, PT ;  /* 0x000000ff0200720c */ /* 0x040fe40003f25270 */
[----:B------:R-:W-:Y:S01]  /*0260*/  IADD3 R2, PT, PT, R2, -0x1, RZ ;  /* 0xffffffff02027810 */ /* 0x000fe20007ffe0ff */
[----:B------:R-:W2:Y:S01]  /*0270*/  LDC.64 R14, c[0x0][0x398] ;  /* 0x0000e600ff0e7b82 */ /* 0x000ea20000000a00 */
[----:B------:R-:W-:Y:S02]  /*0280*/  SEL R6, R3, RZ, P0 ;  /* 0x000000ff03067207 */ /* 0x000fe40000000000 */
[----:B------:R-:W-:-:S03]  /*0290*/  SEL R2, R2, 0x167, P1 ;  /* 0x0000016702027807 */ /* 0x000fc60000800000 */
[C---:B------:R-:W-:Y:S02]  /*02a0*/  IMAD R6, R23.reuse, 0x168, R6 ;  /* 0x0000016817067824 */ /* 0x040fe400078e0206 */
[----:B------:R-:W-:Y:S02]  /*02b0*/  IMAD R2, R23, 0x168, R2 ;  /* 0x0000016817027824 */ /* 0x000fe400078e0202 */
[----:B-1----:R-:W-:-:S04]  /*02c0*/  IMAD.WIDE R12, R11, 0x4, R4 ;  /* 0x000000040b0c7825 */ /* 0x002fc800078e0204 */
[--C-:B------:R-:W-:Y:S01]  /*02d0*/  IMAD.WIDE R16, R6, 0x4, R4.reuse ;  /* 0x0000000406107825 */ /* 0x100fe200078e0204 */
[----:B0-----:R-:W3:Y:S03]  /*02e0*/  LDG.E R9, desc[UR6][R12.64] ;  /* 0x000000060c097981 */ /* 0x001ee6000c1e1900 */
[----:B------:R-:W-:Y:S02]  /*02f0*/  IMAD.WIDE R4, R2, 0x4, R4 ;  /* 0x0000000402047825 */ /* 0x000fe400078e0204 */
[----:B------:R-:W4:Y:S04]  /*0300*/  LDG.E R16, desc[UR6][R16.64] ;  /* 0x0000000610107981 */ /* 0x000f28000c1e1900 */
[----:B------:R-:W4:Y:S01]  /*0310*/  LDG.E R4, desc[UR6][R4.64] ;  /* 0x0000000604047981 */ /* 0x000f22000c1e1900 */
[----:B--2---:R-:W-:-:S05]  /*0320*/  IMAD.WIDE R14, R11, 0x4, R14 ;  /* 0x000000040b0e7825 */ /* 0x004fca00078e020e */
[----:B------:R0:W5:Y:S01]  /*0330*/  LDG.E R8, desc[UR6][R14.64] ;  /* 0x000000060e087981 */ /* 0x000162000c1e1900 */
[----:B------:R-:W-:Y:S01]  /*0340*/  MOV R7, 0x46fbb880 ;  /* 0x46fbb88000077802 */ /* 0x000fe20000000f00 */
[----:B------:R-:W-:Y:S04]  /*0350*/  BSSY.RECONVERGENT B3, `(.L_x_13) ;  /* 0x000000f000037945 */ /* 0x000fe80003800200 */
[----:B------:R-:W-:-:S04]  /*0360*/  FFMA R0, R7, -3.1036383006721735001e-05, R0 ;  /* 0xb8022d1007007823 */ /* 0x000fc80000000000 */
[----:B------:R-:W-:Y:S01]  /*0370*/  FFMA R0, R0, R7, 32220.25 ;  /* 0x46fbb88000007423 */ /* 0x000fe20000000007 */
[----:B---3--:R-:W-:-:S04]  /*0380*/  FADD R3, R9, R9 ;  /* 0x0000000909037221 */ /* 0x008fc80000000000 */
[----:B----4-:R-:W-:-:S04]  /*0390*/  FADD R3, R16, -R3 ;  /* 0x8000000310037221 */ /* 0x010fc80000000000 */
[----:B------:R-:W-:-:S04]  /*03a0*/  FADD R19, R3, R4 ;  /* 0x0000000403137221 */ /* 0x000fc80000000000 */
[----:B------:R-:W1:Y:S01]  /*03b0*/  FCHK P0, R19, 3.1036383006721735001e-05 ;  /* 0x38022d1013007902 */ /* 0x000e620000000000 */
[----:B------:R-:W-:-:S04]  /*03c0*/  FFMA R7, R19, R0, RZ ;  /* 0x0000000013077223 */ /* 0x000fc800000000ff */
[----:B------:R-:W-:-:S04]  /*03d0*/  FFMA R3, R7, -3.1036383006721735001e-05, R19 ;  /* 0xb8022d1007037823 */ /* 0x000fc80000000013 */
[----:B------:R-:W-:Y:S01]  /*03e0*/  FFMA R7, R0, R3, R7 ;  /* 0x0000000300077223 */ /* 0x000fe20000000007 */
[----:B01----:R-:W-:Y:S06]  /*03f0*/  @!P0 BRA `(.L_x_14) ;  /* 0x0000000000108947 */ /* 0x003fec0003800000 */
[----:B------:R-:W-:Y:S02]  /*0400*/  MOV R0, 0x38022d10 ;  /* 0x38022d1000007802 */ /* 0x000fe40000000f00 */
[----:B------:R-:W-:-:S07]  /*0410*/  MOV R16, 0x430 ;  /* 0x0000043000107802 */ /* 0x000fce0000000f00 */
[----:B-----5:R-:W-:Y:S05]  /*0420*/  CALL.REL.NOINC `($__internal_1_$__cuda_sm3x_div_rn_noftz_f32_slowpath) ;  /* 0x00000020006c7944 */ /* 0x020fea0003c00000 */
[----:B------:R-:W-:-:S07]  /*0430*/  MOV R7, R0 ;  /* 0x0000000000077202 */ /* 0x000fce0000000f00 */
.L_x_14:
[----:B------:R-:W-:Y:S05]  /*0440*/  BSYNC.RECONVERGENT B3 ;  /* 0x0000000000037941 */ /* 0x000fea0003800200 */
.L_x_13:
[----:B------:R-:W0:Y:S02]  /*0450*/  LDC.64 R16, c[0x0][0x398] ;  /* 0x0000e600ff107b82 */ /* 0x000e240000000a00 */
[----:B0-----:R-:W-:-:S04]  /*0460*/  IMAD.WIDE R4, R6, 0x4, R16 ;  /* 0x0000000406047825 */ /* 0x001fc800078e0210 */
[----:B------:R-:W-:Y:S02]  /*0470*/  IMAD.WIDE R2, R2, 0x4, R16 ;  /* 0x0000000402027825 */ /* 0x000fe400078e0210 */
[----:B------:R0:W2:Y:S04]  /*0480*/  LDG.E R4, desc[UR6][R4.64] ;  /* 0x0000000604047981 */ /* 0x0000a8000c1e1900 */
[----:B------:R-:W3:Y:S01]  /*0490*/  LDG.E R3, desc[UR6][R2.64] ;  /* 0x0000000602037981 */ /* 0x000ee2000c1e1900 */
[----:B------:R-:W-:Y:S01]  /*04a0*/  HFMA2 R17, -RZ, RZ, 0.85009765625, 0.006687164306640625 ;  /* 0x3acd1ed9ff117431 */ /* 0x000fe200000001ff */
[----:B------:R-:W-:Y:S01]  /*04b0*/  I2FP.F32.U32 R19, R23 ;  /* 0x0000001700137245 */ /* 0x000fe20000201000 */
[----:B------:R-:W-:Y:S01]  /*04c0*/  BSSY.RECONVERGENT B3, `(.L_x_15) ;  /* 0x0000010000037945 */ /* 0x000fe20003800200 */
[----:B------:R-:W-:-:S03]  /*04d0*/  MOV R0, 0x3f800000 ;  /* 0x3f80000000007802 */ /* 0x000fc60000000f00 */
[----:B------:R-:W-:-:S04]  /*04e0*/  FMUL R19, R19, 4 ;  /* 0x4080000013137820 */ /* 0x000fc80000400000 */
[----:B------:R-:W1:Y:S01]  /*04f0*/  FCHK P0, R19, 639 ;  /* 0x441fc00013007902 */ /* 0x000e620000000000 */
[----:B------:R-:W-:-:S04]  /*0500*/  FFMA R0, R17, -639, R0 ;  /* 0xc41fc00011007823 */ /* 0x000fc80000000000 */
[----:B------:R-:W-:Y:S01]  /*0510*/  FFMA R0, R0, R17, 0.0015649452107027173042 ;  /* 0x3acd1ed900007423 */ /* 0x000fe20000000011 */
[----:B-----5:R-:W-:-:S03]  /*0520*/  FADD R17, R8, R8 ;  /* 0x0000000808117221 */ /* 0x020fc60000000000 */
[----:B------:R-:W-:-:S04]  /*0530*/  FFMA R16, R19, R0, RZ ;  /* 0x0000000013107223 */ /* 0x000fc800000000ff */
[----:B0-----:R-:W-:-:S04]  /*0540*/  FFMA R5, R16, -639, R19 ;  /* 0xc41fc00010057823 */ /* 0x001fc80000000013 */
[----:B------:R-:W-:Y:S01]  /*0550*/  FFMA R0, R0, R5, R16 ;  /* 0x0000000500007223 */ /* 0x000fe20000000010 */
[----:B--2---:R-:W-:-:S04]  /*0560*/  FADD R4, R4, -R17 ;  /* 0x8000001104047221 */ /* 0x004fc80000000000 */
[----:B---3--:R-:W-:Y:S01]  /*0570*/  FADD R6, R4, R3 ;  /* 0x0000000304067221 */ /* 0x008fe20000000000 */
[----:B-1----:R-:W-:Y:S06]  /*0580*/  @!P0 BRA `(.L_x_16) ;  /* 0x00000000000c8947 */ /* 0x002fec0003800000 */
[----:B------:R-:W-:Y:S02]  /*0590*/  MOV R0, 0x441fc000 ;  /* 0x441fc00000007802 */ /* 0x000fe40000000f00 */
[----:B------:R-:W-:-:S07]  /*05a0*/  MOV R16, 0x5c0 ;  /* 0x000005c000107802 */ /* 0x000fce0000000f00 */
[----:B------:R-:W-:Y:S05]  /*05b0*/  CALL.REL.NOINC `($__internal_1_$__cuda_sm3x_div_rn_noftz_f32_slowpath) ;  /* 0x0000002000087944 */ /* 0x000fea0003c00000 */
.L_x_16:
[----:B------:R-:W-:Y:S05]  /*05c0*/  BSYNC.RECONVERGENT B3 ;  /* 0x0000000000037941 */ /* 0x000fea0003800200 */
.L_x_15:
[----:B------:R-:W-:Y:S01]  /*05d0*/  FADD R0, R0, -2 ;  /* 0xc000000000007421 */ /* 0x000fe20000000000 */
[----:B------:R-:W-:Y:S03]  /*05e0*/  BSSY.RECONVERGENT B3, `(.L_x_17) ;  /* 0x000007d000037945 */ /* 0x000fe60003800200 */
[C---:B------:R-:W-:Y:S01]  /*05f0*/  FADD R2, -R0.reuse, -1.5 ;  /* 0xbfc0000000027421 */ /* 0x040fe20000000100 */
[----:B------:R-:W-:-:S04]  /*0600*/  FADD R0, R0, -1.5 ;  /* 0xbfc0000000007421 */ /* 0x000fc80000000000 */
[----:B------:R-:W-:Y:S02]  /*0610*/  FMNMX R2, RZ, R2, !PT ;  /* 0x00000002ff027209 */ /* 0x000fe40007800000 */
[----:B------:R-:W-:-:S03]  /*0620*/  FMNMX R3, RZ, R0, !PT ;  /* 0x00000000ff037209 */ /* 0x000fc60007800000 */
[----:B------:R-:W-:Y:S02]  /*0630*/  FADD R0, R2, R2 ;  /* 0x0000000202007221 */ /* 0x000fe40000000000 */
[----:B------:R-:W-:-:S05]  /*0640*/  FADD R3, R3, R3 ;  /* 0x0000000303037221 */ /* 0x000fca0000000000 */
[----:B------:R-:W-:-:S04]  /*0650*/  FMNMX R0, R0, R3, !PT ;  /* 0x0000000300007209 */ /* 0x000fc80007800000 */
[----:B------:R-:W-:-:S13]  /*0660*/  FSETP.GTU.AND P0, PT, R0, RZ, PT ;  /* 0x000000ff0000720b */ /* 0x000fda0003f0c000 */
[----:B------:R-:W-:Y:S05]  /*0670*/  @!P0 BRA `(.L_x_18) ;  /* 0x0000000400cc8947 */ /* 0x000fea0003800000 */
[----:B------:R-:W-:Y:S01]  /*0680*/  FSETP.NEU.AND P0, PT, R0, 1, PT ;  /* 0x3f8000000000780b */ /* 0x000fe20003f0d000 */
[----:B------:R-:W-:Y:S01]  /*0690*/  BSSY.RECONVERGENT B1, `(.L_x_19) ;  /* 0x0000042000017945 */ /* 0x000fe20003800200 */
[----:B------:R-:W-:-:S11]  /*06a0*/  HFMA2 R2, -RZ, RZ, 1.875, 0 ;  /* 0x3f800000ff027431 */ /* 0x000fd600000001ff */
[----:B------:R-:W-:Y:S05]  /*06b0*/  @!P0 BRA `(.L_x_20) ;  /* 0x0000000000fc8947 */ /* 0x000fea0003800000 */
[----:B------:R-:W-:-:S13]  /*06c0*/  FSETP.NAN.AND P0, PT, |R0|, |R0|, PT ;  /* 0x400000000000720b */ /* 0x000fda0003f08200 */
[----:B------:R-:W-:Y:S01]  /*06d0*/  @P0 FADD R2, R0, 3 ;  /* 0x4040000000020421 */ /* 0x000fe20000000000 */
[----:B------:R-:W-:Y:S06]  /*06e0*/  @P0 BRA `(.L_x_20) ;  /* 0x0000000000f00947 */ /* 0x000fec0003800000 */
[C---:B------:R-:W-:Y:S01]  /*06f0*/  FMUL R3, |R0|.reuse, 16777216 ;  /* 0x4b80000000037820 */ /* 0x040fe20000400200 */
[----:B------:R-:W-:Y:S02]  /*0700*/  FSETP.GEU.AND P0, PT, |R0|, 1.175494350822287508e-38, PT ;  /* 0x008000000000780b */ /* 0x000fe40003f0e200 */
[----:B------:R-:W-:Y:S02]  /*0710*/  MOV R18, 0x3a2c32e4 ;  /* 0x3a2c32e400127802 */ /* 0x000fe40000000f00 */
[----:B------:R-:W-:Y:S02]  /*0720*/  FSEL R3, R3, |R0|, !P0 ;  /* 0x4000000003037208 */ /* 0x000fe40004000000 */
[----:B------:R-:W-:Y:S02]  /*0730*/  FSEL R16, RZ, -24, P0 ;  /* 0xc1c00000ff107808 */ /* 0x000fe40000000000 */
[----:B------:R-:W-:-:S04]  /*0740*/  IADD3 R2, PT, PT, R3, -0x3f3504f3, RZ ;  /* 0xc0cafb0d03027810 */ /* 0x000fc80007ffe0ff */
[----:B------:R-:W-:-:S04]  /*0750*/  LOP3.LUT R2, R2, 0xff800000, RZ, 0xc0, !PT ;  /* 0xff80000002027812 */ /* 0x000fc800078ec0ff */
[----:B------:R-:W-:-:S05]  /*0760*/  IADD3 R3, PT, PT, R3, -R2, RZ ;  /* 0x8000000203037210 */ /* 0x000fca0007ffe0ff */
[C---:B------:R-:W-:Y:S01]  /*0770*/  FADD R4, R3.reuse, 1 ;  /* 0x3f80000003047421 */ /* 0x040fe20000000000 */
[----:B------:R-:W-:Y:S01]  /*0780*/  FADD R19, R3, -1 ;  /* 0xbf80000003137421 */ /* 0x000fe20000000000 */
[----:B------:R-:W-:-:S03]  /*0790*/  I2FP.F32.S32 R3, R2 ;  /* 0x0000000200037245 */ /* 0x000fc60000201400 */
[----:B------:R-:W-:Y:S01]  /*07a0*/  FADD R5, R19, R19 ;  /* 0x0000001313057221 */ /* 0x000fe20000000000 */
[----:B------:R-:W0:Y:S01]  /*07b0*/  MUFU.RCP R4, R4 ;  /* 0x0000000400047308 */ /* 0x000e220000001000 */
[----:B------:R-:W-:Y:S02]  /*07c0*/  FFMA R17, R3, 1.1920928955078125e-07, R16 ;  /* 0x3400000003117823 */ /* 0x000fe40000000010 */
[----:B0-----:R-:W-:-:S04]  /*07d0*/  FMUL R2, R4, R5 ;  /* 0x0000000504027220 */ /* 0x001fc80000400000 */
[----:B------:R-:W-:Y:S01]  /*07e0*/  FADD R16, R19, -R2 ;  /* 0x8000000213107221 */ /* 0x000fe20000000000 */
[C---:B------:R-:W-:Y:S01]  /*07f0*/  FMUL R5, R2.reuse, R2 ;  /* 0x0000000202057220 */ /* 0x040fe20000400000 */
[----:B------:R-:W-:Y:S02]  /*0800*/  FFMA R3, R2, 1.4426950216293334961, R17 ;  /* 0x3fb8aa3b02037823 */ /* 0x000fe40000000011 */
[----:B------:R-:W-:Y:S01]  /*0810*/  FADD R16, R16, R16 ;  /* 0x0000001010107221 */ /* 0x000fe20000000000 */
[----:B------:R-:W-:Y:S01]  /*0820*/  FFMA R18, R5, R18, 0.0032181653659790754318 ;  /* 0x3b52e7db05127423 */ /* 0x000fe20000000012 */
[----:B------:R-:W-:Y:S02]  /*0830*/  FADD R17, R17, -R3 ;  /* 0x8000000311117221 */ /* 0x000fe40000000000 */
[----:B------:R-:W-:Y:S01]  /*0840*/  FFMA R19, R19, -R2, R16 ;  /* 0x8000000213137223 */ /* 0x000fe20000000010 */
[----:B------:R-:W-:Y:S01]  /*0850*/  FFMA R18, R5, R18, 0.018033718690276145935 ;  /* 0x3c93bb7305127423 */ /* 0x000fe20000000012 */
[----:B------:R-:W-:-:S02]  /*0860*/  FFMA R16, R2, 1.4426950216293334961, R17 ;  /* 0x3fb8aa3b02107823 */ /* 0x000fc40000000011 */
[----:B------:R-:W-:Y:S01]  /*0870*/  FMUL R19, R4, R19 ;  /* 0x0000001304137220 */ /* 0x000fe20000400000 */
[----:B------:R-:W-:-:S03]  /*0880*/  FFMA R18, R5, R18, 0.12022458761930465698 ;  /* 0x3df6384f05127423 */ /* 0x000fc60000000012 */
[----:B------:R-:W-:Y:S01]  /*0890*/  FFMA R17, R19, 1.4426950216293334961, R16 ;  /* 0x3fb8aa3b13117823 */ /* 0x000fe20000000010 */
[----:B------:R-:W-:-:S03]  /*08a0*/  FMUL R5, R5, R18 ;  /* 0x0000001205057220 */ /* 0x000fc60000400000 */
[----:B------:R-:W-:Y:S01]  /*08b0*/  FFMA R16, R2, 1.9251366722983220825e-08, R17 ;  /* 0x32a55e3402107823 */ /* 0x000fe20000000011 */
[----:B------:R-:W-:-:S04]  /*08c0*/  FMUL R4, R5, 3 ;  /* 0x4040000005047820 */ /* 0x000fc80000400000 */
[----:B------:R-:W-:Y:S01]  /*08d0*/  FFMA R4, R19, R4, R16 ;  /* 0x0000000413047223 */ /* 0x000fe20000000010 */
[----:B------:R-:W-:-:S03]  /*08e0*/  HFMA2 R16, -RZ, RZ, 0.64013671875, -15.109375 ;  /* 0x391fcb8eff107431 */ /* 0x000fc600000001ff */
[----:B------:R-:W-:-:S04]  /*08f0*/  FFMA R4, R2, R5, R4 ;  /* 0x0000000502047223 */ /* 0x000fc80000000004 */
[----:B------:R-:W-:-:S04]  /*0900*/  FADD R5, R3, R4 ;  /* 0x0000000403057221 */ /* 0x000fc80000000000 */
[----:B------:R-:W-:Y:S01]  /*0910*/  FMUL R2, R5, 3 ;  /* 0x4040000005027820 */ /* 0x000fe20000400000 */
[----:B------:R-:W-:-:S03]  /*0920*/  FADD R3, -R3, R5 ;  /* 0x0000000503037221 */ /* 0x000fc60000000100 */
[----:B------:R-:W0:Y:S01]  /*0930*/  FRND R17, R2 ;  /* 0x0000000200117307 */ /* 0x000e220000201000 */
[----:B------:R-:W-:Y:S01]  /*0940*/  FADD R4, R4, -R3 ;  /* 0x8000000304047221 */ /* 0x000fe20000000000 */
[----:B------:R-:W-:Y:S01]  /*0950*/  FFMA R5, R5, 3, -R2 ;  /* 0x4040000005057823 */ /* 0x000fe20000000802 */
[C---:B------:R-:W-:Y:S02]  /*0960*/  FSETP.GT.AND P0, PT, |R2|.reuse, 152, PT ;  /* 0x431800000200780b */ /* 0x040fe40003f04200 */
[----:B------:R-:W-:Y:S01]  /*0970*/  FSETP.GEU.AND P2, PT, R2, RZ, PT ;  /* 0x000000ff0200720b */ /* 0x000fe20003f4e000 */
[----:B------:R-:W-:Y:S02]  /*0980*/  FFMA R4, R4, 3, R5 ;  /* 0x4040000004047823 */ /* 0x000fe40000000005 */
[----:B------:R1:W2:Y:S01]  /*0990*/  F2I.NTZ R5, R2 ;  /* 0x0000000200057305 */ /* 0x0002a20000203100 */
[----:B0-----:R-:W-:Y:S01]  /*09a0*/  FADD R3, R2, -R17 ;  /* 0x8000001102037221 */ /* 0x001fe20000000000 */
[----:B------:R-:W-:-:S02]  /*09b0*/  FSETP.GT.AND P1, PT, R17, RZ, PT ;  /* 0x000000ff1100720b */ /* 0x000fc40003f24000 */
[----:B-1----:R-:W-:Y:S01]  /*09c0*/  FSEL R2, RZ, +INF , !P2 ;  /* 0x7f800000ff027808 */ /* 0x002fe20005000000 */
[----:B------:R-:W-:-:S04]  /*09d0*/  FADD R3, R3, R4 ;  /* 0x0000000403037221 */ /* 0x000fc80000000000 */
[----:B------:R-:W-:-:S04]  /*09e0*/  FFMA R4, R3, R16, 0.0013391353422775864601 ;  /* 0x3aaf85ed03047423 */ /* 0x000fc80000000010 */
[----:B------:R-:W-:-:S04]  /*09f0*/  FFMA R4, R3, R4, 0.0096188392490148544312 ;  /* 0x3c1d985603047423 */ /* 0x000fc80000000004 */
[----:B------:R-:W-:-:S04]  /*0a00*/  FFMA R4, R3, R4, 0.055503588169813156128 ;  /* 0x3d6357bb03047423 */ /* 0x000fc80000000004 */
[C---:B------:R-:W-:Y:S01]  /*0a10*/  FFMA R16, R3.reuse, R4, 0.24022644758224487305 ;  /* 0x3e75fdec03107423 */ /* 0x040fe20000000004 */
[----:B------:R-:W-:Y:S02]  /*0a20*/  SEL R4, RZ, 0x83000000, P1 ;  /* 0x83000000ff047807 */ /* 0x000fe40000800000 */
[----:B------:R-:W-:Y:S01]  /*0a30*/  FSETP.NEU.AND P1, PT, |R0|, +INF , PT ;  /* 0x7f8000000000780b */ /* 0x000fe20003f2d200 */
[----:B------:R-:W-:Y:S01]  /*0a40*/  FFMA R18, R3, R16, 0.69314718246459960938 ;  /* 0x3f31721803127423 */ /* 0x000fe20000000010 */
[----:B------:R-:W-:Y:S02]  /*0a50*/  IADD3 R16, PT, PT, R4, 0x7f000000, RZ ;  /* 0x7f00000004107810 */ /* 0x000fe40007ffe0ff */
[----:B--2---:R-:W-:Y:S01]  /*0a60*/  LEA R5, R5, -R4, 0x17 ;  /* 0x8000000405057211 */ /* 0x004fe200078eb8ff */
[----:B------:R-:W-:-:S04]  /*0a70*/  FFMA R3, R3, R18, 1 ;  /* 0x3f80000003037423 */ /* 0x000fc80000000012 */
[----:B------:R-:W-:-:S04]  /*0a80*/  FMUL R16, R16, R3 ;  /* 0x0000000310107220 */ /* 0x000fc80000400000 */
[----:B------:R-:W-:Y:S01]  /*0a90*/  @!P0 FMUL R2, R5, R16 ;  /* 0x0000001005028220 */ /* 0x000fe20000400000 */
[----:B------:R-:W-:-:S07]  /*0aa0*/  @!P1 FADD R2, R0, R0 ;  /* 0x0000000000029221 */ /* 0x000fce0000000000 */
.L_x_20:
[----:B------:R-:W-:Y:S05]  /*0ab0*/  BSYNC.RECONVERGENT B1 ;  /* 0x0000000000017941 */ /* 0x000fea0003800200 */
.L_x_19:
[----:B------:R-:W-:-:S05]  /*0ac0*/  FMUL R17, R2, 80 ;  /* 0x42a0000002117820 */ /* 0x000fca0000400000 */
[----:B------:R-:W-:-:S13]  /*0ad0*/  FSETP.GTU.AND P0, PT, R17, RZ, PT ;  /* 0x000000ff1100720b */ /* 0x000fda0003f0c000 */
[----:B------:R-:W-:Y:S05]  /*0ae0*/  @!P0 BRA `(.L_x_18) ;  /* 0x0000000000b08947 */ /* 0x000fea0003800000 */
[----:B------:R-:W-:Y:S01]  /*0af0*/  HFMA2 R0, -RZ, RZ, 0.487060546875, -0.0625 ;  /* 0x37cbac00ff007431 */ /* 0x000fe200000001ff */
[----:B------:R-:W-:Y:S01]  /*0b00*/  MOV R5, 0x3f1dc0ed ;  /* 0x3f1dc0ed00057802 */ /* 0x000fe20000000f00 */
[----:B------:R-:W-:Y:S01]  /*0b10*/  BSSY.RECONVERGENT B4, `(.L_x_21) ;  /* 0x000001a000047945 */ /* 0x000fe20003800200 */
[----:B------:R-:W-:-:S05]  /*0b20*/  MOV R2, 0x394d4153 ;  /* 0x394d415300027802 */ /* 0x000fca0000000f00 */
[C---:B------:R-:W-:Y:S01]  /*0b30*/  FFMA R3, R5.reuse, -R2, 0.0083327032625675201416 ;  /* 0x3c0885e405037423 */ /* 0x040fe20000000802 */
[C---:B------:R-:W-:Y:S01]  /*0b40*/  FFMA R2, R5.reuse, 0.78500002622604370117, RZ ;  /* 0x3f48f5c305027823 */ /* 0x040fe200000000ff */
[----:B------:R-:W-:Y:S02]  /*0b50*/  FFMA R0, R5, R0, -0.0013887860113754868507 ;  /* 0xbab607ed05007423 */ /* 0x000fe40000000000 */
[-C--:B------:R-:W-:Y:S02]  /*0b60*/  FFMA R3, R3, R5.reuse, -0.16666662693023681641 ;  /* 0xbe2aaaa803037423 */ /* 0x080fe40000000005 */
[----:B------:R-:W-:Y:S02]  /*0b70*/  FFMA R0, R0, R5, 0.041666727513074874878 ;  /* 0x3d2aaabb00007423 */ /* 0x000fe40000000005 */
[----:B------:R-:W-:Y:S02]  /*0b80*/  FFMA R2, R2, R3, 0.78500002622604370117 ;  /* 0x3f48f5c302027423 */ /* 0x000fe40000000003 */
[----:B------:R-:W-:-:S02]  /*0b90*/  FFMA R0, R0, R5, -0.4999999701976776123 ;  /* 0xbeffffff00007423 */ /* 0x000fc40000000005 */
[----:B------:R-:W-:Y:S02]  /*0ba0*/  FMUL R2, R17, R2 ;  /* 0x0000000211027220 */ /* 0x000fe40000400000 */
[----:B------:R-:W-:-:S04]  /*0bb0*/  FFMA R0, R0, R5, 1 ;  /* 0x3f80000000007423 */ /* 0x000fc80000000005 */
[----:B------:R-:W-:-:S04]  /*0bc0*/  FFMA R19, R17, R0, 1 ;  /* 0x3f80000011137423 */ /* 0x000fc80000000000 */
[----:B------:R-:W-:-:S04]  /*0bd0*/  FMUL R21, R19, R19 ;  /* 0x0000001313157220 */ /* 0x000fc80000400000 */
[----:B------:R-:W-:-:S04]  /*0be0*/  FFMA R21, R2, R2, R21 ;  /* 0x0000000202157223 */ /* 0x000fc80000000015 */
[----:B------:R-:W0:Y:S08]  /*0bf0*/  MUFU.RCP R0, R21 ;  /* 0x0000001500007308 */ /* 0x000e300000001000 */
[----:B------:R-:W1:Y:S01]  /*0c00*/  FCHK P0, R19, R21 ;  /* 0x0000001513007302 */ /* 0x000e620000000000 */
[----:B0-----:R-:W-:-:S04]  /*0c10*/  FFMA R3, -R21, R0, 1 ;  /* 0x3f80000015037423 */ /* 0x001fc80000000100 */
[----:B------:R-:W-:-:S04]  /*0c20*/  FFMA R0, R0, R3, R0 ;  /* 0x0000000300007223 */ /* 0x000fc80000000000 */
[----:B------:R-:W-:-:S04]  /*0c30*/  FFMA R3, R19, R0, RZ ;  /* 0x0000000013037223 */ /* 0x000fc800000000ff */
[----:B------:R-:W-:-:S04]  /*0c40*/  FFMA R4, -R21, R3, R19 ;  /* 0x0000000315047223 */ /* 0x000fc80000000113 */
[----:B------:R-:W-:Y:S01]  /*0c50*/  FFMA R10, R0, R4, R3 ;  /* 0x00000004000a7223 */ /* 0x000fe20000000003 */
[----:B-1----:R-:W-:Y:S06]  /*0c60*/  @!P0 BRA `(.L_x_22) ;  /* 0x0000000000108947 */ /* 0x002fec0003800000 */
[----:B------:R-:W-:Y:S02]  /*0c70*/  MOV R0, R21 ;  /* 0x0000001500007202 */ /* 0x000fe40000000f00 */
[----:B------:R-:W-:-:S07]  /*0c80*/  MOV R16, 0xca0 ;  /* 0x00000ca000107802 */ /* 0x000fce0000000f00 */
[----:B------:R-:W-:Y:S05]  /*0c90*/  CALL.REL.NOINC `($__internal_1_$__cuda_sm3x_div_rn_noftz_f32_slowpath) ;  /* 0x0000001800507944 */ /* 0x000fea0003c00000 */
[----:B------:R-:W-:-:S07]  /*0ca0*/  MOV R10, R0 ;  /* 0x00000000000a7202 */ /* 0x000fce0000000f00 */
.L_x_22:
[----:B------:R-:W-:Y:S05]  /*0cb0*/  BSYNC.RECONVERGENT B4 ;  /* 0x0000000000047941 */ /* 0x000fea0003800200 */
.L_x_21:
[----:B------:R-:W0:Y:S01]  /*0cc0*/  MUFU.RCP R0, R21 ;  /* 0x0000001500007308 */ /* 0x000e220000001000 */
[----:B------:R-:W-:Y:S07]  /*0cd0*/  BSSY.RECONVERGENT B4, `(.L_x_18) ;  /* 0x000000d000047945 */ /* 0x000fee0003800200 */
[----:B------:R-:W1:Y:S01]  /*0ce0*/  FCHK P0, -R2, R21 ;  /* 0x0000001502007302 */ /* 0x000e620000000100 */
[----:B0-----:R-:W-:-:S04]  /*0cf0*/  FFMA R3, -R21, R0, 1 ;  /* 0x3f80000015037423 */ /* 0x001fc80000000100 */
[----:B------:R-:W-:-:S04]  /*0d00*/  FFMA R5, R0, R3, R0 ;  /* 0x0000000300057223 */ /* 0x000fc80000000000 */
[----:B------:R-:W-:-:S04]  /*0d10*/  FFMA R0, -R2, R5, RZ ;  /* 0x0000000502007223 */ /* 0x000fc800000001ff */
[----:B------:R-:W-:-:S04]  /*0d20*/  FFMA R3, -R21, R0, -R2 ;  /* 0x0000000015037223 */ /* 0x000fc80000000902 */
[----:B------:R-:W-:Y:S01]  /*0d30*/  FFMA R22, R5, R3, R0 ;  /* 0x0000000305167223 */ /* 0x000fe20000000000 */
[----:B-1----:R-:W-:Y:S06]  /*0d40*/  @!P0 BRA `(.L_x_23) ;  /* 0x0000000000148947 */ /* 0x002fec0003800000 */
[----:B------:R-:W-:Y:S01]  /*0d50*/  FADD R19, -R2, -RZ ;  /* 0x800000ff02137221 */ /* 0x000fe20000000100 */
[----:B------:R-:W-:Y:S02]  /*0d60*/  MOV R0, R21 ;  /* 0x0000001500007202 */ /* 0x000fe40000000f00 */
[----:B------:R-:W-:-:S07]  /*0d70*/  MOV R16, 0xd90 ;  /* 0x00000d9000107802 */ /* 0x000fce0000000f00 */
[----:B------:R-:W-:Y:S05]  /*0d80*/  CALL.REL.NOINC `($__internal_1_$__cuda_sm3x_div_rn_noftz_f32_slowpath) ;  /* 0x0000001800147944 */ /* 0x000fea0003c00000 */
[----:B------:R-:W-:-:S07]  /*0d90*/  MOV R22, R0 ;  /* 0x0000000000167202 */ /* 0x000fce0000000f00 */
.L_x_23:
[----:B------:R-:W-:Y:S05]  /*0da0*/  BSYNC.RECONVERGENT B4 ;  /* 0x0000000000047941 */ /* 0x000fea0003800200 */
.L_x_18:
[----:B------:R-:W-:Y:S05]  /*0db0*/  BSYNC.RECONVERGENT B3 ;  /* 0x0000000000037941 */ /* 0x000fea0003800200 */
.L_x_17:
[----:B------:R-:W-:Y:S01]  /*0dc0*/  IADD3 R0, PT, PT, R23, 0x1, RZ ;  /* 0x0000000117007810 */ /* 0x000fe20007ffe0ff */
[----:B------:R-:W-:Y:S01]  /*0dd0*/  HFMA2 R3, -RZ, RZ, 0.85009765625, 0.006687164306640625 ;  /* 0x3acd1ed9ff037431 */ /* 0x000fe200000001ff */
[----:B------:R-:W-:Y:S01]  /*0de0*/  MOV R2, 0x441fc000 ;  /* 0x441fc00000027802 */ /* 0x000fe20000000f00 */
[----:B------:R-:W-:Y:S01]  /*0df0*/  BSSY.RECONVERGENT B3, `(.L_x_24) ;  /* 0x000000d000037945 */ /* 0x000fe20003800200 */
[----:B------:R-:W-:-:S05]  /*0e00*/  I2FP.F32.U32 R0, R0 ;  /* 0x0000000000007245 */ /* 0x000fca0000201000 */
[----:B------:R-:W-:Y:S01]  /*0e10*/  FMUL R19, R0, 4 ;  /* 0x4080000000137820 */ /* 0x000fe20000400000 */
[----:B------:R-:W-:-:S03]  /*0e20*/  FFMA R2, R3, -R2, 1 ;  /* 0x3f80000003027423 */ /* 0x000fc60000000802 */
[----:B------:R-:W0:Y:S01]  /*0e30*/  FCHK P0, R19, 639 ;  /* 0x441fc00013007902 */ /* 0x000e220000000000 */
[----:B------:R-:W-:-:S04]  /*0e40*/  FFMA R2, R2, R3, 0.0015649452107027173042 ;  /* 0x3acd1ed902027423 */ /* 0x000fc80000000003 */
[----:B------:R-:W-:-:S04]  /*0e50*/  FFMA R0, R19, R2, RZ ;  /* 0x0000000213007223 */ /* 0x000fc800000000ff */
[----:B------:R-:W-:-:S04]  /*0e60*/  FFMA R3, R0, -639, R19 ;  /* 0xc41fc00000037823 */ /* 0x000fc80000000013 */
[----:B------:R-:W-:Y:S01]  /*0e70*/  FFMA R0, R2, R3, R0 ;  /* 0x0000000302007223 */ /* 0x000fe20000000000 */
[----:B0-----:R-:W-:Y:S06]  /*0e80*/  @!P0 BRA `(.L_x_25) ;  /* 0x00000000000c8947 */ /* 0x001fec0003800000 */
[----:B------:R-:W-:Y:S02]  /*0e90*/  MOV R0, 0x441fc000 ;  /* 0x441fc00000007802 */ /* 0x000fe40000000f00 */
[----:B------:R-:W-:-:S07]  /*0ea0*/  MOV R16, 0xec0 ;  /* 0x00000ec000107802 */ /* 0x000fce0000000f00 */
[----:B------:R-:W-:Y:S05]  /*0eb0*/  CALL.REL.NOINC `($__internal_1_$__cuda_sm3x_div_rn_noftz_f32_slowpath) ;  /* 0x0000001400c87944 */ /* 0x000fea0003c00000 */
.L_x_25:
[----:B------:R-:W-:Y:S05]  /*0ec0*/  BSYNC.RECONVERGENT B3 ;  /* 0x0000000000037941 */ /* 0x000fea0003800200 */
.L_x_24:
[----:B------:R-:W-:Y:S01]  /*0ed0*/  FADD R0, R0, -2 ;  /* 0xc000000000007421 */ /* 0x000fe20000000000 */
[----:B------:R-:W-:Y:S01]  /*0ee0*/  BSSY.RECONVERGENT B3, `(.L_x_26) ;  /* 0x0000080000037945 */ /* 0x000fe20003800200 */
[----:B------:R-:W-:Y:S01]  /*0ef0*/  HFMA2 R25, -RZ, RZ, 0, 0 ;  /* 0x00000000ff197431 */ /* 0x000fe200000001ff */
[----:B------:R-:W-:Y:S01]  /*0f00*/  MOV R21, 0x3f800000 ;  /* 0x3f80000000157802 */ /* 0x000fe20000000f00 */
        /* <DEDUP_REMOVED lines=11> */
[----:B------:R-:W-:-:S11]  /*0fc0*/  MOV R2, 0x3f800000 ;  /* 0x3f80000000027802 */ /* 0x000fd60000000f00 */
[----:B------:R-:W-:Y:S05]  /*0fd0*/  @!P0 BRA `(.L_x_29) ;  /* 0x0000000000fc8947 */ /* 0x000fea0003800000 */
[----:B------:R-:W-:-:S13]  /*0fe0*/  FSETP.NAN.AND P0, PT, |R0|, |R0|, PT ;  /* 0x400000000000720b */ /* 0x000fda0003f08200 */
[----:B------:R-:W-:Y:S01]  /*0ff0*/  @P0 FADD R2, R0, 3 ;  /* 0x4040000000020421 */ /* 0x000fe20000000000 */
[----:B------:R-:W-:Y:S06]  /*1000*/  @P0 BRA `(.L_x_29) ;  /* 0x0000000000f00947 */ /* 0x000fec0003800000 */
[C---:B------:R-:W-:Y:S01]  /*1010*/  FMUL R3, |R0|.reuse, 16777216 ;  /* 0x4b80000000037820 */ /* 0x040fe20000400200 */
[----:B------:R-:W-:Y:S01]  /*1020*/  FSETP.GEU.AND P0, PT, |R0|, 1.175494350822287508e-38, PT ;  /* 0x008000000000780b */ /* 0x000fe20003f0e200 */
[----:B------:R-:W-:-:S03]  /*1030*/  HFMA2 R18, -RZ, RZ, 0.771484375, 0.21533203125 ;  /* 0x3a2c32e4ff127431 */ /* 0x000fc600000001ff */
        /* <DEDUP_REMOVED lines=28> */
[----:B------:R-:W-:-:S03]  /*1200*/  MOV R16, 0x391fcb8e ;  /* 0x391fcb8e00107802 */ /* 0x000fc60000000f00 */
        /* <DEDUP_REMOVED lines=28> */
.L_x_29:
[----:B------:R-:W-:Y:S05]  /*13d0*/  BSYNC.RECONVERGENT B1 ;  /* 0x0000000000017941 */ /* 0x000fea0003800200 */
.L_x_28:
[----:B------:R-:W-:Y:S01]  /*13e0*/  FMUL R2, R2, 80 ;  /* 0x42a0000002027820 */ /* 0x000fe20000400000 */
[----:B------:R-:W-:-:S04]  /*13f0*/  HFMA2 R21, -RZ, RZ, 1.875, 0 ;  /* 0x3f800000ff157431 */ /* 0x000fc800000001ff */
[----:B------:R-:W-:-:S13]  /*1400*/  FSETP.GTU.AND P0, PT, R2, RZ, PT ;  /* 0x000000ff0200720b */ /* 0x000fda0003f0c000 */
[----:B------:R-:W-:Y:S05]  /*1410*/  @!P0 BRA `(.L_x_27) ;  /* 0x0000000000b08947 */ /* 0x000fea0003800000 */
[----:B------:R-:W-:Y:S01]  /*1420*/  MOV R0, 0x3f1dc0ed ;  /* 0x3f1dc0ed00007802 */ /* 0x000fe20000000f00 */
[----:B------:R-:W-:Y:S01]  /*1430*/  BSSY.RECONVERGENT B4, `(.L_x_30) ;  /* 0x000001b000047945 */ /* 0x000fe20003800200 */
[----:B------:R-:W-:Y:S02]  /*1440*/  MOV R3, 0x37cbac00 ;  /* 0x37cbac0000037802 */ /* 0x000fe40000000f00 */
[----:B------:R-:W-:Y:S01]  /*1450*/  MOV R5, 0x394d4153 ;  /* 0x394d415300057802 */ /* 0x000fe20000000f00 */
[C---:B------:R-:W-:Y:S02]  /*1460*/  FFMA R4, R0.reuse, 0.78500002622604370117, RZ ;  /* 0x3f48f5c300047823 */ /* 0x040fe400000000ff */
[C---:B------:R-:W-:Y:S02]  /*1470*/  FFMA R3, R0.reuse, R3, -0.0013887860113754868507 ;  /* 0xbab607ed00037423 */ /* 0x040fe40000000003 */
[----:B------:R-:W-:Y:S02]  /*1480*/  FFMA R5, R0, -R5, 0.0083327032625675201416 ;  /* 0x3c0885e400057423 */ /* 0x000fe40000000805 */
[----:B------:R-:W-:-:S02]  /*1490*/  FFMA R3, R3, R0, 0.041666727513074874878 ;  /* 0x3d2aaabb03037423 */ /* 0x000fc40000000000 */
[-C--:B------:R-:W-:Y:S02]  /*14a0*/  FFMA R5, R5, R0.reuse, -0.16666662693023681641 ;  /* 0xbe2aaaa805057423 */ /* 0x080fe40000000000 */
[-C--:B------:R-:W-:Y:S02]  /*14b0*/  FFMA R3, R3, R0.reuse, -0.4999999701976776123 ;  /* 0xbeffffff03037423 */ /* 0x080fe40000000000 */
[----:B------:R-:W-:Y:S02]  /*14c0*/  FFMA R5, R4, R5, 0.78500002622604370117 ;  /* 0x3f48f5c304057423 */ /* 0x000fe40000000005 */
[----:B------:R-:W-:-:S04]  /*14d0*/  FFMA R3, R3, R0, 1 ;  /* 0x3f80000003037423 */ /* 0x000fc80000000000 */
[-C--:B------:R-:W-:Y:S01]  /*14e0*/  FFMA R19, R3, R2.reuse, 1 ;  /* 0x3f80000003137423 */ /* 0x080fe20000000002 */
[----:B------:R-:W-:-:S03]  /*14f0*/  FMUL R2, R5, R2 ;  /* 0x0000000205027220 */ /* 0x000fc60000400000 */
        /* <DEDUP_REMOVED lines=14> */
.L_x_31:
[----:B------:R-:W-:Y:S05]  /*15e0*/  BSYNC.RECONVERGENT B4 ;  /* 0x0000000000047941 */ /* 0x000fea0003800200 */
.L_x_30:
        /* <DEDUP_REMOVED lines=13> */
.L_x_33:
[----:B------:R-:W-:Y:S05]  /*16c0*/  BSYNC.RECONVERGENT B4 ;  /* 0x0000000000047941 */ /* 0x000fea0003800200 */
.L_x_32:
[----:B------:R-:W-:-:S07]  /*16d0*/  MOV R25, R0 ;  /* 0x0000000000197202 */ /* 0x000fce0000000f00 */
.L_x_27:
[----:B------:R-:W-:Y:S05]  /*16e0*/  BSYNC.RECONVERGENT B3 ;  /* 0x0000000000037941 */ /* 0x000fea0003800200 */
.L_x_26:
[----:B------:R-:W-:Y:S01]  /*16f0*/  IADD3 R23, PT, PT, R23, -0x1, RZ ;  /* 0xffffffff17177810 */ /* 0x000fe20007ffe0ff */
[----:B------:R-:W-:Y:S01]  /*1700*/  HFMA2 R0, -RZ, RZ, 0.85009765625, 0.006687164306640625 ;  /* 0x3acd1ed9ff007431 */ /* 0x000fe200000001ff */
[----:B------:R-:W-:Y:S01]  /*1710*/  MOV R3, 0x3f800000 ;  /* 0x3f80000000037802 */ /* 0x000fe20000000f00 */
[----:B------:R-:W-:Y:S01]  /*1720*/  BSSY.RECONVERGENT B3, `(.L_x_34) ;  /* 0x000000d000037945 */ /* 0x000fe20003800200 */
[----:B------:R-:W-:-:S05]  /*1730*/  I2FP.F32.U32 R23, R23 ;  /* 0x0000001700177245 */ /* 0x000fca0000201000 */
[----:B------:R-:W-:Y:S01]  /*1740*/  FMUL R19, R23, 4 ;  /* 0x4080000017137820 */ /* 0x000fe20000400000 */
[----:B------:R-:W-:-:S03]  /*1750*/  FFMA R3, R0, -639, R3 ;  /* 0xc41fc00000037823 */ /* 0x000fc60000000003 */
        /* <DEDUP_REMOVED lines=9> */
.L_x_35:
[----:B------:R-:W-:Y:S05]  /*17f0*/  BSYNC.RECONVERGENT B3 ;  /* 0x0000000000037941 */ /* 0x000fea0003800200 */
.L_x_34:
[----:B------:R-:W-:Y:S01]  /*1800*/  FADD R0, R0, -2 ;  /* 0xc000000000007421 */ /* 0x000fe20000000000 */
[----:B------:R-:W-:Y:S01]  /*1810*/  BSSY.RECONVERGENT B3, `(.L_x_36) ;  /* 0x0000080000037945 */ /* 0x000fe20003800200 */
[----:B------:R-:W-:Y:S02]  /*1820*/  MOV R27, 0x3f800000 ;  /* 0x3f800000001b7802 */ /* 0x000fe40000000f00 */
[C---:B------:R-:W-:Y:S01]  /*1830*/  FADD R2, -R0.reuse, -1.5 ;  /* 0xbfc0000000027421 */ /* 0x040fe20000000100 */
[----:B------:R-:W-:-:S04]  /*1840*/  FADD R0, R0, -1.5 ;  /* 0xbfc0000000007421 */ /* 0x000fc80000000000 */
[----:B------:R-:W-:Y:S02]  /*1850*/  FMNMX R2, RZ, R2, !PT ;  /* 0x00000002ff027209 */ /* 0x000fe40007800000 */
[----:B------:R-:W-:-:S03]  /*1860*/  FMNMX R3, RZ, R0, !PT ;  /* 0x00000000ff037209 */ /* 0x000fc60007800000 */
[----:B------:R-:W-:Y:S02]  /*1870*/  FADD R0, R2, R2 ;  /* 0x0000000202007221 */ /* 0x000fe40000000000 */
[----:B------:R-:W-:-:S05]  /*1880*/  FADD R3, R3, R3 ;  /* 0x0000000303037221 */ /* 0x000fca0000000000 */
[----:B------:R-:W-:Y:S01]  /*1890*/  FMNMX R0, R0, R3, !PT ;  /* 0x0000000300007209 */ /* 0x000fe20007800000 */
[----:B------:R-:W-:-:S03]  /*18a0*/  HFMA2 R3, -RZ, RZ, 0, 0 ;  /* 0x00000000ff037431 */ /* 0x000fc600000001ff */
        /* <DEDUP_REMOVED lines=16> */
[-C--:B------:R-:W-:Y:S02]  /*19b0*/  IADD3 R5, PT, PT, R5, -R4.reuse, RZ ;  /* 0x8000000405057210 */ /* 0x080fe40007ffe0ff */
[----:B------:R-:W-:-:S03]  /*19c0*/  I2FP.F32.S32 R4, R4 ;  /* 0x0000000400047245 */ /* 0x000fc60000201400 */
[C---:B------:R-:W-:Y:S01]  /*19d0*/  FADD R2, R5.reuse, 1 ;  /* 0x3f80000005027421 */ /* 0x040fe20000000000 */
[----:B------:R-:W-:Y:S01]  /*19e0*/  FADD R18, R5, -1 ;  /* 0xbf80000005127421 */ /* 0x000fe20000000000 */
[----:B------:R-:W-:-:S03]  /*19f0*/  FFMA R20, R4, 1.1920928955078125e-07, R17 ;  /* 0x3400000004147823 */ /* 0x000fc60000000011 */
[----:B------:R-:W-:Y:S01]  /*1a00*/  FADD R5, R18, R18 ;  /* 0x0000001212057221 */ /* 0x000fe20000000000 */
[----:B------:R-:W0:Y:S03]  /*1a10*/  MUFU.RCP R2, R2 ;  /* 0x0000000200027308 */ /* 0x000e260000001000 */
        /* <DEDUP_REMOVED lines=16> */
[----:B------:R-:W-:-:S04]  /*1b20*/  FFMA R17, R17, R2, R20 ;  /* 0x0000000211117223 */ /* 0x000fc80000000014 */
[----:B------:R-:W-:-:S04]  /*1b30*/  FFMA R17, R5, R16, R17 ;  /* 0x0000001005117223 */ /* 0x000fc80000000011 */
[----:B------:R-:W-:-:S04]  /*1b40*/  FADD R19, R4, R17 ;  /* 0x0000001104137221 */ /* 0x000fc80000000000 */
[----:B------:R-:W-:Y:S01]  /*1b50*/  FMUL R2, R19, 3 ;  /* 0x4040000013027820 */ /* 0x000fe20000400000 */
[----:B------:R-:W-:-:S03]  /*1b60*/  FADD R4, -R4, R19 ;  /* 0x0000001304047221 */ /* 0x000fc60000000100 */
[----:B------:R-:W0:Y:S01]  /*1b70*/  FRND R5, R2 ;  /* 0x0000000200057307 */ /* 0x000e220000201000 */
[----:B------:R-:W-:Y:S01]  /*1b80*/  FADD R4, R17, -R4 ;  /* 0x8000000411047221 */ /* 0x000fe20000000000 */
[----:B------:R-:W-:Y:S01]  /*1b90*/  FFMA R19, R19, 3, -R2 ;  /* 0x4040000013137823 */ /* 0x000fe20000000802 */
[----:B------:R-:W-:Y:S02]  /*1ba0*/  MOV R17, 0x391fcb8e ;  /* 0x391fcb8e00117802 */ /* 0x000fe40000000f00 */
[----:B------:R-:W-:Y:S01]  /*1bb0*/  FSETP.GT.AND P0, PT, |R2|, 152, PT ;  /* 0x431800000200780b */ /* 0x000fe20003f04200 */
[----:B------:R-:W-:Y:S01]  /*1bc0*/  FFMA R19, R4, 3, R19 ;  /* 0x4040000004137823 */ /* 0x000fe20000000013 */
[C---:B------:R-:W-:Y:S01]  /*1bd0*/  FSETP.GEU.AND P2, PT, R2.reuse, RZ, PT ;  /* 0x000000ff0200720b */ /* 0x040fe20003f4e000 */
[----:B------:R1:W2:Y:S01]  /*1be0*/  F2I.NTZ R16, R2 ;  /* 0x0000000200107305 */ /* 0x0002a20000203100 */
[----:B0-----:R-:W-:Y:S01]  /*1bf0*/  FADD R4, R2, -R5 ;  /* 0x8000000502047221 */ /* 0x001fe20000000000 */
[----:B------:R-:W-:-:S02]  /*1c00*/  FSETP.GT.AND P1, PT, R5, RZ, PT ;  /* 0x000000ff0500720b */ /* 0x000fc40003f24000 */
[----:B-1----:R-:W-:Y:S01]  /*1c10*/  FSEL R2, RZ, +INF , !P2 ;  /* 0x7f800000ff027808 */ /* 0x002fe20005000000 */
[----:B------:R-:W-:Y:S01]  /*1c20*/  FADD R4, R4, R19 ;  /* 0x0000001304047221 */ /* 0x000fe20000000000 */
[----:B------:R-:W-:Y:S02]  /*1c30*/  SEL R5, RZ, 0x83000000, P1 ;  /* 0x83000000ff057807 */ /* 0x000fe40000800000 */
[----:B------:R-:W-:Y:S01]  /*1c40*/  FSETP.NEU.AND P1, PT, |R0|, +INF , PT ;  /* 0x7f8000000000780b */ /* 0x000fe20003f2d200 */
[----:B------:R-:W-:Y:S01]  /*1c50*/  FFMA R17, R4, R17, 0.0013391353422775864601 ;  /* 0x3aaf85ed04117423 */ /* 0x000fe20000000011 */
[----:B--2---:R-:W-:-:S03]  /*1c60*/  LEA R16, R16, -R5, 0x17 ;  /* 0x8000000510107211 */ /* 0x004fc600078eb8ff */
[----:B------:R-:W-:-:S04]  /*1c70*/  FFMA R17, R4, R17, 0.0096188392490148544312 ;  /* 0x3c1d985604117423 */ /* 0x000fc80000000011 */
[----:B------:R-:W-:-:S04]  /*1c80*/  FFMA R17, R4, R17, 0.055503588169813156128 ;  /* 0x3d6357bb04117423 */ /* 0x000fc80000000011 */
[----:B------:R-:W-:-:S04]  /*1c90*/  FFMA R17, R4, R17, 0.24022644758224487305 ;  /* 0x3e75fdec04117423 */ /* 0x000fc80000000011 */
[----:B------:R-:W-:Y:S01]  /*1ca0*/  FFMA R19, R4, R17, 0.69314718246459960938 ;  /* 0x3f31721804137423 */ /* 0x000fe20000000011 */
[----:B------:R-:W-:-:S03]  /*1cb0*/  IADD3 R17, PT, PT, R5, 0x7f000000, RZ ;  /* 0x7f00000005117810 */ /* 0x000fc60007ffe0ff */
[----:B------:R-:W-:-:S04]  /*1cc0*/  FFMA R4, R4, R19, 1 ;  /* 0x3f80000004047423 */ /* 0x000fc80000000013 */
[----:B------:R-:W-:-:S04]  /*1cd0*/  FMUL R17, R17, R4 ;  /* 0x0000000411117220 */ /* 0x000fc80000400000 */
[----:B------:R-:W-:Y:S01]  /*1ce0*/  @!P0 FMUL R2, R16, R17 ;  /* 0x0000001110028220 */ /* 0x000fe20000400000 */
[----:B------:R-:W-:-:S07]  /*1cf0*/  @!P1 FADD R2, R0, R0 ;  /* 0x0000000000029221 */ /* 0x000fce0000000000 */
.L_x_39:
[----:B------:R-:W-:Y:S05]  /*1d00*/  BSYNC.RECONVERGENT B1 ;  /* 0x0000000000017941 */ /* 0x000fea0003800200 */
.L_x_38:
        /* <DEDUP_REMOVED lines=32> */
.L_x_41:
[----:B------:R-:W-:Y:S05]  /*1f10*/  BSYNC.RECONVERGENT B4 ;  /* 0x0000000000047941 */ /* 0x000fea0003800200 */
.L_x_40:
        /* <DEDUP_REMOVED lines=14> */
.L_x_42:
[----:B------:R-:W-:Y:S05]  /*2000*/  BSYNC.RECONVERGENT B4 ;  /* 0x0000000000047941 */ /* 0x000fea0003800200 */
.L_x_37:
[----:B------:R-:W-:Y:S05]  /*2010*/  BSYNC.RECONVERGENT B3 ;  /* 0x0000000000037941 */ /* 0x000fea0003800200 */
.L_x_36:
[----:B------:R-:W2:Y:S04]  /*2020*/  LDG.E R17, desc[UR6][R14.64+0x5a0] ;  /* 0x0005a0060e117981 */ /* 0x000ea8000c1e1900 */
[----:B------:R-:W3:Y:S04]  /*2030*/  LDG.E R19, desc[UR6][R14.64+-0x5a0] ;  /* 0xfffa60060e137981 */ /* 0x000ee8000c1e1900 */
[----:B------:R-:W4:Y:S04]  /*2040*/  LDG.E R18, desc[UR6][R12.64+0x5a0] ;  /* 0x0005a0060c127981 */ /* 0x000f28000c1e1900 */
[----:B------:R0:W5:Y:S01]  /*2050*/  LDG.E R20, desc[UR6][R12.64+-0x5a0] ;  /* 0xfffa60060c147981 */ /* 0x000162000c1e1900 */
[--C-:B------:R-:W-:Y:S01]  /*2060*/  FADD R2, R21, R10.reuse ;  /* 0x0000000a15027221 */ /* 0x100fe20000000000 */
[----:B------:R-:W-:Y:S01]  /*2070*/  FADD R4, R27, R10 ;  /* 0x0000000a1b047221 */ /* 0x000fe20000000000 */
[--C-:B------:R-:W-:Y:S01]  /*2080*/  FADD R5, R25, R22.reuse ;  /* 0x0000001619057221 */ /* 0x100fe20000000000 */
[----:B------:R-:W-:Y:S01]  /*2090*/  FADD R16, R3, R22 ;  /* 0x0000001603107221 */ /* 0x000fe20000000000 */
[----:B------:R-:W-:Y:S01]  /*20a0*/  FMUL R2, R2, 0.5 ;  /* 0x3f00000002027820 */ /* 0x000fe20000400000 */
[----:B------:R-:W-:Y:S01]  /*20b0*/  FMUL R4, R4, 0.5 ;  /* 0x3f00000004047820 */ /* 0x000fe20000400000 */
[----:B------:R-:W-:-:S02]  /*20c0*/  HFMA2 R3, -RZ, RZ, 6.98046875, -0.5625 ;  /* 0x46fbb880ff037431 */ /* 0x000fc400000001ff */
[----:B------:R-:W-:Y:S01]  /*20d0*/  FMUL R5, R5, 0.5 ;  /* 0x3f00000005057820 */ /* 0x000fe20000400000 */
[----:B------:R-:W-:Y:S01]  /*20e0*/  FMUL R16, R16, 0.5 ;  /* 0x3f00000010107820 */ /* 0x000fe20000400000 */
[----:B------:R-:W-:Y:S01]  /*20f0*/  MOV R0, 0x3f800000 ;  /* 0x3f80000000007802 */ /* 0x000fe20000000f00 */
[----:B------:R-:W1:Y:S01]  /*2100*/  FCHK P0, R6, 3.1036383006721735001e-05 ;  /* 0x38022d1006007902 */ /* 0x000e620000000000 */
[----:B------:R-:W-:Y:S03]  /*2110*/  BSSY.RECONVERGENT B3, `(.L_x_43) ;  /* 0x0000025000037945 */ /* 0x000fe60003800200 */
[----:B------:R-:W-:-:S04]  /*2120*/  FFMA R0, R3, -3.1036383006721735001e-05, R0 ;  /* 0xb8022d1003007823 */ /* 0x000fc80000000000 */
[----:B------:R-:W-:Y:S01]  /*2130*/  FFMA R3, R0, R3, 32220.25 ;  /* 0x46fbb88000037423 */ /* 0x000fe20000000003 */
[C---:B--2---:R-:W-:Y:S01]  /*2140*/  FADD R17, -R8.reuse, R17 ;  /* 0x0000001108117221 */ /* 0x044fe20000000100 */
[----:B---3--:R-:W-:-:S03]  /*2150*/  FADD R19, R8, -R19 ;  /* 0x8000001308137221 */ /* 0x008fc60000000000 */
[----:B------:R-:W-:Y:S01]  /*2160*/  FMUL R17, R17, 159.75 ;  /* 0x431fc00011117820 */ /* 0x000fe20000400000 */
[----:B----4-:R-:W-:Y:S01]  /*2170*/  FADD R18, -R9, R18 ;  /* 0x0000001209127221 */ /* 0x010fe20000000100 */
[----:B------:R-:W-:Y:S02]  /*2180*/  FMUL R19, R19, 159.75 ;  /* 0x431fc00013137820 */ /* 0x000fe40000400000 */
[-C--:B0-----:R-:W-:Y:S01]  /*2190*/  FMUL R12, R2, R17.reuse ;  /* 0x00000011020c7220 */ /* 0x081fe20000400000 */
[----:B------:R-:W-:Y:S01]  /*21a0*/  FMUL R17, R5, R17 ;  /* 0x0000001105117220 */ /* 0x000fe20000400000 */
[----:B-----5:R-:W-:Y:S01]  /*21b0*/  FADD R20, R9, -R20 ;  /* 0x8000001409147221 */ /* 0x020fe20000000000 */
[----:B------:R-:W-:Y:S01]  /*21c0*/  FMUL R18, R18, 159.75 ;  /* 0x431fc00012127820 */ /* 0x000fe20000400000 */
[-C--:B------:R-:W-:Y:S01]  /*21d0*/  FMUL R15, R4, R19.reuse ;  /* 0x00000013040f7220 */ /* 0x080fe20000400000 */
[----:B------:R-:W-:Y:S01]  /*21e0*/  FMUL R19, R16, R19 ;  /* 0x0000001310137220 */ /* 0x000fe20000400000 */
[----:B------:R-:W-:Y:S01]  /*21f0*/  FMUL R13, R20, 159.75 ;  /* 0x431fc000140d7820 */ /* 0x000fe20000400000 */
[-C--:B------:R-:W-:Y:S01]  /*2200*/  FFMA R12, R5, R18.reuse, R12 ;  /* 0x00000012050c7223 */ /* 0x080fe2000000000c */
[----:B------:R-:W-:Y:S01]  /*2210*/  FFMA R17, R2, R18, -R17 ;  /* 0x0000001202117223 */ /* 0x000fe20000000811 */
[----:B------:R-:W-:Y:S01]  /*2220*/  FFMA R2, R3, R6, RZ ;  /* 0x0000000603027223 */ /* 0x000fe200000000ff */
[-C--:B------:R-:W-:Y:S01]  /*2230*/  FFMA R15, R16, R13.reuse, R15 ;  /* 0x0000000d100f7223 */ /* 0x080fe2000000000f */
[----:B------:R-:W-:-:S03]  /*2240*/  FFMA R4, R4, R13, -R19 ;  /* 0x0000000d04047223 */ /* 0x000fc60000000813 */
[----:B------:R-:W-:Y:S01]  /*2250*/  FADD R12, R12, -R15 ;  /* 0x8000000f0c0c7221 */ /* 0x000fe20000000000 */
[----:B------:R-:W-:-:S03]  /*2260*/  FADD R4, R17, -R4 ;  /* 0x8000000411047221 */ /* 0x000fc60000000000 */
[----:B------:R-:W-:Y:S01]  /*2270*/  FMUL R13, R12, 159.75 ;  /* 0x431fc0000c0d7820 */ /* 0x000fe20000400000 */
[----:B------:R-:W-:Y:S01]  /*2280*/  FMUL R5, R4, 159.75 ;  /* 0x431fc00004057820 */ /* 0x000fe20000400000 */
[----:B------:R-:W-:Y:S02]  /*2290*/  FFMA R4, R2, -3.1036383006721735001e-05, R6 ;  /* 0xb8022d1002047823 */ /* 0x000fe40000000006 */
[-C--:B------:R-:W-:Y:S01]  /*22a0*/  FMUL R0, R13, R22.reuse ;  /* 0x000000160d007220 */ /* 0x080fe20000400000 */
[----:B------:R-:W-:Y:S01]  /*22b0*/  FMUL R22, R5, R22 ;  /* 0x0000001605167220 */ /* 0x000fe20000400000 */
[----:B------:R-:W-:Y:S02]  /*22c0*/  FFMA R15, R3, R4, R2 ;  /* 0x00000004030f7223 */ /* 0x000fe40000000002 */
[-C--:B------:R-:W-:Y:S01]  /*22d0*/  FFMA R0, R5, R10.reuse, -R0 ;  /* 0x0000000a05007223 */ /* 0x080fe20000000800 */
[----:B------:R-:W-:-:S03]  /*22e0*/  FFMA R10, R13, R10, R22 ;  /* 0x0000000a0d0a7223 */ /* 0x000fc60000000016 */
[----:B------:R-:W-:Y:S01]  /*22f0*/  FADD R7, R0, R7 ;  /* 0x0000000700077221 */ /* 0x000fe20000000000 */
[----:B-1----:R-:W-:Y:S06]  /*2300*/  @!P0 BRA `(.L_x_44) ;  /* 0x0000000000148947 */ /* 0x002fec0003800000 */
[----:B------:R-:W-:Y:S02]  /*2310*/  MOV R19, R6 ;  /* 0x0000000600137202 */ /* 0x000fe40000000f00 */
[----:B------:R-:W-:Y:S02]  /*2320*/  MOV R0, 0x38022d10 ;  /* 0x38022d1000007802 */ /* 0x000fe40000000f00 */
[----:B------:R-:W-:-:S07]  /*2330*/  MOV R16, 0x2350 ;  /* 0x0000235000107802 */ /* 0x000fce0000000f00 */
[----:B------:R-:W-:Y:S05]  /*2340*/  CALL.REL.NOINC `($__internal_1_$__cuda_sm3x_div_rn_noftz_f32_slowpath) ;  /* 0x0000000000a47944 */ /* 0x000fea0003c00000 */
[----:B------:R-:W-:-:S07]  /*2350*/  MOV R15, R0 ;  /* 0x00000000000f7202 */ /* 0x000fce0000000f00 */
.L_x_44:
[----:B------:R-:W-:Y:S05]  /*2360*/  BSYNC.RECONVERGENT B3 ;  /* 0x0000000000037941 */ /* 0x000fea0003800200 */
.L_x_43:
[----:B------:R-:W0:Y:S01]  /*2370*/  LDC.64 R4, c[0x0][0x3c0] ;  /* 0x0000f000ff047b82 */ /* 0x000e220000000a00 */
[----:B------:R-:W1:Y:S07]  /*2380*/  LDCU UR5, c[0x0][0x3cc] ;  /* 0x00007980ff0577ac */ /* 0x000e6e0008000800 */
[----:B------:R-:W2:Y:S08]  /*2390*/  LDC.64 R2, c[0x0][0x3b0] ;  /* 0x0000ec00ff027b82 */ /* 0x000eb00000000a00 */
[----:B------:R-:W3:Y:S01]  /*23a0*/  LDC.64 R12, c[0x0][0x3b8] ;  /* 0x0000ee00ff0c7b82 */ /* 0x000ee20000000a00 */
[----:B------:R-:W-:Y:S01]  /*23b0*/  FADD R10, R10, R15 ;  /* 0x0000000f0a0a7221 */ /* 0x000fe20000000000 */
[----:B------:R-:W4:Y:S01]  /*23c0*/  LDCU.U8 UR4, c[0x0][0x3d0] ;  /* 0x00007a00ff0477ac */ /* 0x000f220008000000 */
[----:B0-----:R-:W-:-:S06]  /*23d0*/  IMAD.WIDE R4, R11, 0x4, R4 ;  /* 0x000000040b047825 */ /* 0x001fcc00078e0204 */
[----:B------:R-:W5:Y:S01]  /*23e0*/  LDG.E R4, desc[UR6][R4.64] ;  /* 0x0000000604047981 */ /* 0x000f62000c1e1900 */
[----:B--2---:R-:W-:-:S05]  /*23f0*/  IMAD.WIDE R2, R11, 0x4, R2 ;  /* 0x000000040b027825 */ /* 0x004fca00078e0202 */
[----:B------:R-:W1:Y:S01]  /*2400*/  LDG.E R0, desc[UR6][R2.64] ;  /* 0x0000000602007981 */ /* 0x000e62000c1e1900 */
[----:B------:R-:W-:Y:S01]  /*2410*/  FMUL R15, R10, 0.5 ;  /* 0x3f0000000a0f7820 */ /* 0x000fe20000400000 */
[----:B---3--:R-:W-:-:S04]  /*2420*/  IMAD.WIDE R12, R11, 0x4, R12 ;  /* 0x000000040b0c7825 */ /* 0x008fc800078e020c */
[----:B-----5:R-:W-:-:S04]  /*2430*/  FFMA R19, R8, R4, -R15 ;  /* 0x0000000408137223 */ /* 0x020fc8000000080f */
[----:B-1----:R-:W-:-:S05]  /*2440*/  FFMA R15, R19, UR5, R0 ;  /* 0x00000005130f7c23 */ /* 0x002fca0008000000 */
[----:B------:R0:W-:Y:S04]  /*2450*/  STG.E desc[UR6][R2.64], R15 ;  /* 0x0000000f02007986 */ /* 0x0001e8000c101906 */
[----:B------:R-:W2:Y:S01]  /*2460*/  LDG.E R6, desc[UR6][R12.64] ;  /* 0x000000060c067981 */ /* 0x000ea2000c1e1900 */
[----:B----4-:R-:W-:Y:S01]  /*2470*/  UPRMT UR4, UR4, 0x8880, URZ ;  /* 0x0000888004047896 */ /* 0x010fe200080000ff */
[----:B------:R-:W-:-:S05]  /*2480*/  FMUL R0, R7, 0.5 ;  /* 0x3f00000007007820 */ /* 0x000fca0000400000 */
[----:B------:R-:W-:Y:S01]  /*2490*/  ISETP.NE.AND P0, PT, RZ, UR4, PT ;  /* 0x00000004ff007c0c */ /* 0x000fe2000bf05270 */
[----:B------:R-:W-:-:S04]  /*24a0*/  FFMA R17, R9, R4, -R0 ;  /* 0x0000000409117223 */ /* 0x000fc80000000800 */
[----:B--2---:R-:W-:-:S05]  /*24b0*/  FFMA R5, -R17, UR5, R6 ;  /* 0x0000000511057c23 */ /* 0x004fca0008000106 */
[----:B------:R0:W-:Y:S03]  /*24c0*/  STG.E desc[UR6][R12.64], R5 ;  /* 0x000000050c007986 */ /* 0x0001e6000c101906 */
[----:B------:R-:W-:Y:S05]  /*24d0*/  @!P0 EXIT ;  /* 0x000000000000894d */ /* 0x000fea0003800000 */
[----:B0-----:R-:W0:Y:S01]  /*24e0*/  LDC.64 R2, c[0x0][0x380] ;  /* 0x0000e000ff027b82 */ /* 0x001e220000000a00 */
[----:B------:R-:W1:Y:S07]  /*24f0*/  LDCU UR4, c[0x0][0x3c8] ;  /* 0x00007900ff0477ac */ /* 0x000e6e0008000800 */
[----:B------:R-:W2:Y:S08]  /*2500*/  LDC.64 R6, c[0x0][0x3a0] ;  /* 0x0000e800ff067b82 */ /* 0x000eb00000000a00 */
[----:B------:R-:W3:Y:S01]  /*2510*/  LDC.64 R4, c[0x0][0x388] ;  /* 0x0000e200ff047b82 */ /* 0x000ee20000000a00 */
[----:B0-----:R-:W-:-:S07]  /*2520*/  IMAD.WIDE R2, R11, 0x4, R2 ;  /* 0x000000040b027825 */ /* 0x001fce00078e0202 */
[----:B------:R-:W0:Y:S01]  /*2530*/  LDC.64 R8, c[0x0][0x3a8] ;  /* 0x0000ea00ff087b82 */ /* 0x000e220000000a00 */
[----:B------:R-:W1:Y:S01]  /*2540*/  LDG.E R2, desc[UR6][R2.64] ;  /* 0x0000000602027981 */ /* 0x000e62000c1e1900 */
[----:B--2---:R-:W-:-:S04]  /*2550*/  IMAD.WIDE R6, R11, 0x4, R6 ;  /* 0x000000040b067825 */ /* 0x004fc800078e0206 */
[----:B---3--:R-:W-:-:S04]  /*2560*/  IMAD.WIDE R4, R11, 0x4, R4 ;  /* 0x000000040b047825 */ /* 0x008fc800078e0204 */
[----:B-1----:R-:W-:-:S05]  /*2570*/  FFMA R13, R19, UR4, R2 ;  /* 0x00000004130d7c23 */ /* 0x002fca0008000002 */
[----:B------:R-:W-:Y:S04]  /*2580*/  STG.E desc[UR6][R6.64], R13 ;  /* 0x0000000d06007986 */ /* 0x000fe8000c101906 */
[----:B------:R-:W2:Y:S01]  /*2590*/  LDG.E R4, desc[UR6][R4.64] ;  /* 0x0000000604047981 */ /* 0x000ea2000c1e1900 */
[----:B0-----:R-:W-:-:S04]  /*25a0*/  IMAD.WIDE R8, R11, 0x4, R8 ;  /* 0x000000040b087825 */ /* 0x001fc800078e0208 */
[----:B--2---:R-:W-:-:S05]  /*25b0*/  FFMA R3, -R17, UR4, R4 ;  /* 0x0000000411037c23 */ /* 0x004fca0008000104 */
[----:B------:R-:W-:Y:S01]  /*25c0*/  STG.E desc[UR6][R8.64], R3 ;  /* 0x0000000308007986 */ /* 0x000fe2000c101906 */
[----:B------:R-:W-:Y:S05]  /*25d0*/  EXIT ;  /* 0x000000000000794d */ /* 0x000fea0003800000 */
        .weak           $__internal_1_$__cuda_sm3x_div_rn_noftz_f32_slowpath
        .type           $__internal_1_$__cuda_sm3x_div_rn_noftz_f32_slowpath,@function
        .size           $__internal_1_$__cuda_sm3x_div_rn_noftz_f32_slowpath,(.L_x_85 - $__internal_1_$__cuda_sm3x_div_rn_noftz_f32_slowpath)
$__internal_1_$__cuda_sm3x_div_rn_noftz_f32_slowpath:
[----:B------:R-:W-:Y:S01]  /*25e0*/  SHF.R.U32.HI R5, RZ, 0x17, R0 ;  /* 0x00000017ff057819 */ /* 0x000fe20000011600 */
[----:B------:R-:W-:Y:S01]  /*25f0*/  BSSY.RECONVERGENT B1, `(.L_x_45) ;  /* 0x0000064000017945 */ /* 0x000fe20003800200 */
[----:B------:R-:W-:Y:S02]  /*2600*/  SHF.R.U32.HI R18, RZ, 0x17, R19 ;  /* 0x00000017ff127819 */ /* 0x000fe40000011613 */
[----:B------:R-:W-:Y:S02]  /*2610*/  LOP3.LUT R5, R5, 0xff, RZ, 0xc0, !PT ;  /* 0x000000ff05057812 */ /* 0x000fe400078ec0ff */
[----:B------:R-:W-:Y:S02]  /*2620*/  LOP3.LUT R18, R18, 0xff, RZ, 0xc0, !PT ;  /* 0x000000ff12127812 */ /* 0x000fe400078ec0ff */
[----:B------:R-:W-:Y:S02]  /*2630*/  IADD3 R3, PT, PT, R5, -0x1, RZ ;  /* 0xffffffff05037810 */ /* 0x000fe40007ffe0ff */
[----:B------:R-:W-:-:S02]  /*2640*/  IADD3 R4, PT, PT, R18, -0x1, RZ ;  /* 0xffffffff12047810 */ /* 0x000fc40007ffe0ff */
[----:B------:R-:W-:-:S04]  /*2650*/  ISETP.GT.U32.AND P0, PT, R3, 0xfd, PT ;  /* 0x000000fd0300780c */ /* 0x000fc80003f04070 */
[----:B------:R-:W-:-:S13]  /*2660*/  ISETP.GT.U32.OR P0, PT, R4, 0xfd, P0 ;  /* 0x000000fd0400780c */ /* 0x000fda0000704470 */
[----:B------:R-:W-:Y:S01]  /*2670*/  @!P0 MOV R4, RZ ;  /* 0x000000ff00048202 */ /* 0x000fe20000000f00 */
[----:B------:R-:W-:Y:S06]  /*2680*/  @!P0 BRA `(.L_x_46) ;  /* 0x0000000000648947 */ /* 0x000fec0003800000 */
[----:B------:R-:W-:Y:S02]  /*2690*/  FSETP.GTU.FTZ.AND P0, PT, |R19|, +INF , PT ;  /* 0x7f8000001300780b */ /* 0x000fe40003f1c200 */
[----:B------:R-:W-:-:S04]  /*26a0*/  FSETP.GTU.FTZ.AND P1, PT, |R0|, +INF , PT ;  /* 0x7f8000000000780b */ /* 0x000fc80003f3c200 */
[----:B------:R-:W-:-:S13]  /*26b0*/  PLOP3.LUT P0, PT, P0, P1, PT, 0xf8, 0x8f ;  /* 0x00000000008f781c */ /* 0x000fda0000703f70 */
[----:B------:R-:W-:Y:S05]  /*26c0*/  @P0 BRA `(.L_x_47) ;  /* 0x0000000400540947 */ /* 0x000fea0003800000 */
[----:B------:R-:W-:-:S13]  /*26d0*/  LOP3.LUT P0, RZ, R0, 0x7fffffff, R19, 0xc8, !PT ;  /* 0x7fffffff00ff7812 */ /* 0x000fda000780c813 */
[----:B------:R-:W-:Y:S05]  /*26e0*/  @!P0 BRA `(.L_x_48) ;  /* 0x0000000400448947 */ /* 0x000fea0003800000 */
[C---:B------:R-:W-:Y:S02]  /*26f0*/  FSETP.NEU.FTZ.AND P2, PT, |R19|.reuse, +INF , PT ;  /* 0x7f8000001300780b */ /* 0x040fe40003f5d200 */
[----:B------:R-:W-:Y:S02]  /*2700*/  FSETP.NEU.FTZ.AND P1, PT, |R0|, +INF , PT ;  /* 0x7f8000000000780b */ /* 0x000fe40003f3d200 */
[----:B------:R-:W-:-:S11]  /*2710*/  FSETP.NEU.FTZ.AND P0, PT, |R19|, +INF , PT ;  /* 0x7f8000001300780b */ /* 0x000fd60003f1d200 */
[----:B------:R-:W-:Y:S05]  /*2720*/  @!P1 BRA !P2, `(.L_x_48) ;  /* 0x0000000400349947 */ /* 0x000fea0005000000 */
[----:B------:R-:W-:-:S04]  /*2730*/  LOP3.LUT P2, RZ, R19, 0x7fffffff, RZ, 0xc0, !PT ;  /* 0x7fffffff13ff7812 */ /* 0x000fc8000784c0ff */
[----:B------:R-:W-:-:S13]  /*2740*/  PLOP3.LUT P1, PT, P1, P2, PT, 0x2f, 0xf2 ;  /* 0x0000000000f2781c */ /* 0x000fda0000f24577 */
[----:B------:R-:W-:Y:S05]  /*2750*/  @P1 BRA `(.L_x_49) ;  /* 0x0000000400201947 */ /* 0x000fea0003800000 */
[----:B------:R-:W-:-:S04]  /*2760*/  LOP3.LUT P1, RZ, R0, 0x7fffffff, RZ, 0xc0, !PT ;  /* 0x7fffffff00ff7812 */ /* 0x000fc8000782c0ff */
[----:B------:R-:W-:-:S13]  /*2770*/  PLOP3.LUT P0, PT, P0, P1, PT, 0x2f, 0xf2 ;  /* 0x0000000000f2781c */ /* 0x000fda0000702577 */
[----:B------:R-:W-:Y:S05]  /*2780*/  @P0 BRA `(.L_x_50) ;  /* 0x0000000400080947 */ /* 0x000fea0003800000 */
[----:B------:R-:W-:-:S04]  /*2790*/  IADD3 R3, PT, PT, R18, -0x1, RZ ;  /* 0xffffffff12037810 */ /* 0x000fc80007ffe0ff */
[----:B------:R-:W-:Y:S02]  /*27a0*/  ISETP.GE.AND P0, PT, R3, RZ, PT ;  /* 0x000000ff0300720c */ /* 0x000fe40003f06270 */
[----:B------:R-:W-:-:S04]  /*27b0*/  IADD3 R3, PT, PT, R5, -0x1, RZ ;  /* 0xffffffff05037810 */ /* 0x000fc80007ffe0ff */
[----:B------:R-:W-:-:S07]  /*27c0*/  ISETP.GE.AND P1, PT, R3, RZ, PT ;  /* 0x000000ff0300720c */ /* 0x000fce0003f26270 */
[----:B------:R-:W-:Y:S01]  /*27d0*/  @P0 MOV R4, RZ ;  /* 0x000000ff00040202 */ /* 0x000fe20000000f00 */
[----:B------:R-:W-:Y:S01]  /*27e0*/  @!P0 FFMA R19, R19, 1.84467440737095516160e+19, RZ ;  /* 0x5f80000013138823 */ /* 0x000fe200000000ff */
[----:B------:R-:W-:-:S04]  /*27f0*/  @!P0 MOV R4, 0xffffffc0 ;  /* 0xffffffc000048802 */ /* 0x000fc80000000f00 */
[----:B------:R-:W-:Y:S01]  /*2800*/  @!P1 FFMA R0, R0, 1.84467440737095516160e+19, RZ ;  /* 0x5f80000000009823 */ /* 0x000fe200000000ff */
[----:B------:R-:W-:-:S07]  /*2810*/  @!P1 IADD3 R4, PT, PT, R4, 0x40, RZ ;  /* 0x0000004004049810 */ /* 0x000fce0007ffe0ff */
.L_x_46:
[----:B------:R-:W-:Y:S01]  /*2820*/  LEA R3, R5, 0xc0800000, 0x17 ;  /* 0xc080000005037811 */ /* 0x000fe200078eb8ff */
[----:B------:R-:W-:Y:S01]  /*2830*/  BSSY.RECONVERGENT B2, `(.L_x_51) ;  /* 0x0000036000027945 */ /* 0x000fe20003800200 */
[----:B------:R-:W-:Y:S02]  /*2840*/  IADD3 R18, PT, PT, R18, -0x7f, RZ ;  /* 0xffffff8112127810 */ /* 0x000fe40007ffe0ff */
[----:B------:R-:W-:-:S03]  /*2850*/  IADD3 R24, PT, PT, -R3, R0, RZ ;  /* 0x0000000003187210 */ /* 0x000fc60007ffe1ff */
[----:B------:R-:W-:Y:S01]  /*2860*/  IMAD R0, R18, -0x800000, R19 ;  /* 0xff80000012007824 */ /* 0x000fe200078e0213 */
[----:B------:R-:W0:Y:S01]  /*2870*/  MUFU.RCP R20, R24 ;  /* 0x0000001800147308 */ /* 0x000e220000001000 */
[----:B------:R-:W-:-:S04]  /*2880*/  FADD.FTZ R17, -R24, -RZ ;  /* 0x800000ff18117221 */ /* 0x000fc80000010100 */
[----:B0-----:R-:W-:-:S04]  /*2890*/  FFMA R3, R20, R17, 1 ;  /* 0x3f80000014037423 */ /* 0x001fc80000000011 */
[----:B------:R-:W-:-:S04]  /*28a0*/  FFMA R3, R20, R3, R20 ;  /* 0x0000000314037223 */ /* 0x000fc80000000014 */
[----:B------:R-:W-:-:S04]  /*28b0*/  FFMA R20, R0, R3, RZ ;  /* 0x0000000300147223 */ /* 0x000fc800000000ff */
[----:B------:R-:W-:-:S04]  /*28c0*/  FFMA R19, R17, R20, R0 ;  /* 0x0000001411137223 */ /* 0x000fc80000000000 */
[----:B------:R-:W-:Y:S01]  /*28d0*/  FFMA R20, R3, R19, R20 ;  /* 0x0000001303147223 */ /* 0x000fe20000000014 */
[----:B------:R-:W-:-:S03]  /*28e0*/  IADD3 R19, PT, PT, R18, 0x7f, -R5 ;  /* 0x0000007f12137810 */ /* 0x000fc60007ffe805 */
[----:B------:R-:W-:Y:S01]  /*28f0*/  FFMA R17, R17, R20, R0 ;  /* 0x0000001411117223 */ /* 0x000fe20000000000 */
[----:B------:R-:W-:-:S03]  /*2900*/  IADD3 R19, PT, PT, R19, R4, RZ ;  /* 0x0000000413137210 */ /* 0x000fc60007ffe0ff */
[----:B------:R-:W-:-:S05]  /*2910*/  FFMA R0, R3, R17, R20 ;  /* 0x0000001103007223 */ /* 0x000fca0000000014 */
[----:B------:R-:W-:-:S04]  /*2920*/  SHF.R.U32.HI R5, RZ, 0x17, R0 ;  /* 0x00000017ff057819 */ /* 0x000fc80000011600 */
[----:B------:R-:W-:-:S04]  /*2930*/  LOP3.LUT R4, R5, 0xff, RZ, 0xc0, !PT ;  /* 0x000000ff05047812 */ /* 0x000fc800078ec0ff */
[----:B------:R-:W-:-:S04]  /*2940*/  IADD3 R4, PT, PT, R4, R19, RZ ;  /* 0x0000001304047210 */ /* 0x000fc80007ffe0ff */
[----:B------:R-:W-:-:S04]  /*2950*/  IADD3 R5, PT, PT, R4, -0x1, RZ ;  /* 0xffffffff04057810 */ /* 0x000fc80007ffe0ff */
        /* <DEDUP_REMOVED lines=9> */
[CCC-:B------:R-:W-:Y:S01]  /*29f0*/  FFMA.RZ R5, R3.reuse, R17.reuse, R20.reuse ;  /* 0x0000001103057223 */ /* 0x1c0fe2000000c014 */
[CCC-:B------:R-:W-:Y:S01]  /*2a00*/  FFMA.RP R18, R3.reuse, R17.reuse, R20.reuse ;  /* 0x0000001103127223 */ /* 0x1c0fe20000008014 */
[----:B------:R-:W-:Y:S01]  /*2a10*/  FFMA.RM R17, R3, R17, R20 ;  /* 0x0000001103117223 */ /* 0x000fe20000004014 */
[C---:B------:R-:W-:Y:S02]  /*2a20*/  IADD3 R3, PT, PT, R4.reuse, 0x20, RZ ;  /* 0x0000002004037810 */ /* 0x040fe40007ffe0ff */
[----:B------:R-:W-:Y:S02]  /*2a30*/  LOP3.LUT R5, R5, 0x7fffff, RZ, 0xc0, !PT ;  /* 0x007fffff05057812 */ /* 0x000fe400078ec0ff */
[C---:B------:R-:W-:Y:S02]  /*2a40*/  ISETP.NE.AND P2, PT, R4.reuse, RZ, PT ;  /* 0x000000ff0400720c */ /* 0x040fe40003f45270 */
[----:B------:R-:W-:Y:S02]  /*2a50*/  LOP3.LUT R20, R5, 0x800000, RZ, 0xfc, !PT ;  /* 0x0080000005147812 */ /* 0x000fe400078efcff */
[----:B------:R-:W-:-:S02]  /*2a60*/  ISETP.NE.AND P1, PT, R4, RZ, PT ;  /* 0x000000ff0400720c */ /* 0x000fc40003f25270 */
[----:B------:R-:W-:Y:S02]  /*2a70*/  IADD3 R4, PT, PT, -R4, RZ, RZ ;  /* 0x000000ff04047210 */ /* 0x000fe40007ffe1ff */
[----:B------:R-:W-:Y:S02]  /*2a80*/  SHF.L.U32 R3, R20, R3, RZ ;  /* 0x0000000314037219 */ /* 0x000fe400000006ff */
[----:B------:R-:W-:Y:S02]  /*2a90*/  FSETP.NEU.FTZ.AND P0, PT, R18, R17, PT ;  /* 0x000000111200720b */ /* 0x000fe40003f1d000 */
[----:B------:R-:W-:Y:S02]  /*2aa0*/  SEL R5, R4, RZ, P2 ;  /* 0x000000ff04057207 */ /* 0x000fe40001000000 */
[----:B------:R-:W-:Y:S02]  /*2ab0*/  ISETP.NE.AND P1, PT, R3, RZ, P1 ;  /* 0x000000ff0300720c */ /* 0x000fe40000f25270 */
[----:B------:R-:W-:-:S02]  /*2ac0*/  SHF.R.U32.HI R5, RZ, R5, R20 ;  /* 0x00000005ff057219 */ /* 0x000fc40000011614 */
[----:B------:R-:W-:Y:S02]  /*2ad0*/  PLOP3.LUT P0, PT, P0, P1, PT, 0xf8, 0x8f ;  /* 0x00000000008f781c */ /* 0x000fe40000703f70 */
[----:B------:R-:W-:Y:S02]  /*2ae0*/  SHF.R.U32.HI R3, RZ, 0x1, R5 ;  /* 0x00000001ff037819 */ /* 0x000fe40000011605 */
[----:B------:R-:W-:-:S04]  /*2af0*/  SEL R4, RZ, 0x1, !P0 ;  /* 0x00000001ff047807 */ /* 0x000fc80004000000 */
[----:B------:R-:W-:-:S04]  /*2b00*/  LOP3.LUT R4, R4, 0x1, R3, 0xf8, !PT ;  /* 0x0000000104047812 */ /* 0x000fc800078ef803 */
[----:B------:R-:W-:-:S04]  /*2b10*/  LOP3.LUT R4, R4, R5, RZ, 0xc0, !PT ;  /* 0x0000000504047212 */ /* 0x000fc800078ec0ff */
[----:B------:R-:W-:-:S04]  /*2b20*/  IADD3 R3, PT, PT, R3, R4, RZ ;  /* 0x0000000403037210 */ /* 0x000fc80007ffe0ff */
[----:B------:R-:W-:Y:S01]  /*2b30*/  LOP3.LUT R0, R3, R0, RZ, 0xfc, !PT ;  /* 0x0000000003007212 */ /* 0x000fe200078efcff */
[----:B------:R-:W-:Y:S06]  /*2b40*/  BRA `(.L_x_54) ;  /* 0x0000000000107947 */ /* 0x000fec0003800000 */
.L_x_53:
[----:B------:R-:W-:-:S04]  /*2b50*/  LOP3.LUT R0, R0, 0x80000000, RZ, 0xc0, !PT ;  /* 0x8000000000007812 */ /* 0x000fc800078ec0ff */
[----:B------:R-:W-:Y:S01]  /*2b60*/  LOP3.LUT R0, R0, 0x7f800000, RZ, 0xfc, !PT ;  /* 0x7f80000000007812 */ /* 0x000fe200078efcff */
[----:B------:R-:W-:Y:S06]  /*2b70*/  BRA `(.L_x_54) ;  /* 0x0000000000047947 */ /* 0x000fec0003800000 */
.L_x_52:
[----:B------:R-:W-:-:S07]  /*2b80*/  LEA R0, R19, R0, 0x17 ;  /* 0x0000000013007211 */ /* 0x000fce00078eb8ff */
.L_x_54:
[----:B------:R-:W-:Y:S05]  /*2b90*/  BSYNC.RECONVERGENT B2 ;  /* 0x0000000000027941 */ /* 0x000fea0003800200 */
.L_x_51:
[----:B------:R-:W-:Y:S05]  /*2ba0*/  BRA `(.L_x_55) ;  /* 0x0000000000207947 */ /* 0x000fea0003800000 */
.L_x_50:
[----:B------:R-:W-:-:S04]  /*2bb0*/  LOP3.LUT R0, R0, 0x80000000, R19, 0x48, !PT ;  /* 0x8000000000007812 */ /* 0x000fc800078e4813 */
[----:B------:R-:W-:Y:S01]  /*2bc0*/  LOP3.LUT R0, R0, 0x7f800000, RZ, 0xfc, !PT ;  /* 0x7f80000000007812 */ /* 0x000fe200078efcff */
[----:B------:R-:W-:Y:S06]  /*2bd0*/  BRA `(.L_x_55) ;  /* 0x0000000000147947 */ /* 0x000fec0003800000 */
.L_x_49:
[----:B------:R-:W-:Y:S01]  /*2be0*/  LOP3.LUT R0, R0, 0x80000000, R19, 0x48, !PT ;  /* 0x8000000000007812 */ /* 0x000fe200078e4813 */
[----:B------:R-:W-:Y:S06]  /*2bf0*/  BRA `(.L_x_55) ;  /* 0x00000000000c7947 */ /* 0x000fec0003800000 */
.L_x_48:
[----:B------:R-:W0:Y:S01]  /*2c00*/  MUFU.RSQ R0, -QNAN ;  /* 0xffc0000000007908 */ /* 0x000e220000001400 */
[----:B------:R-:W-:Y:S05]  /*2c10*/  BRA `(.L_x_55) ;  /* 0x0000000000047947 */ /* 0x000fea0003800000 */
.L_x_47:
[----:B------:R-:W-:-:S07]  /*2c20*/  FADD.FTZ R0, R19, R0 ;  /* 0x0000000013007221 */ /* 0x000fce0000010000 */
.L_x_55:
[----:B------:R-:W-:Y:S05]  /*2c30*/  BSYNC.RECONVERGENT B1 ;  /* 0x0000000000017941 */ /* 0x000fea0003800200 */
.L_x_45:
[----:B------:R-:W-:-:S04]  /*2c40*/  HFMA2 R17, -RZ, RZ, 0, 0 ;  /* 0x00000000ff117431 */ /* 0x000fc800000001ff */
[----:B0-----:R-:W-:Y:S05]  /*2c50*/  RET.REL.NODEC R16 `(_Z9rk4_stagePKfS0_S0_S0_PfS1_S1_S1_S0_ffb) ;  /* 0xffffffd010e87950 */ /* 0x001fea0003c3ffff */
.L_x_56:
        /* <DEDUP_REMOVED lines=10> */
.L_x_85:


//--------------------- .text._Z13inject_sourcePfS_ff --------------------------
	.section	.text._Z13inject_sourcePfS_ff,"ax",@progbits
	.align	128
        .global         _Z13inject_sourcePfS_ff
        .type           _Z13inject_sourcePfS_ff,@function
        .size           _Z13inject_sourcePfS_ff,(.L_x_87 - _Z13inject_sourcePfS_ff)
        .other          _Z13inject_sourcePfS_ff,@"STO_CUDA_ENTRY STV_DEFAULT"
_Z13inject_sourcePfS_ff:
.text._Z13inject_sourcePfS_ff:
[----:B------:R-:W0:Y:S01]  /*0000*/  LDC R1, c[0x0][0x37c] ;  /* 0x0000df00ff017b82 */ /* 0x000e220000000800 */
[----:B------:R-:W1:Y:S07]  /*0010*/  S2R R0, SR_TID.Y ;  /* 0x0000000000007919 */ /* 0x000e6e0000002200 */
[----:B------:R-:W2:Y:S01]  /*0020*/  LDC R6, c[0x0][0x360] ;  /* 0x0000d800ff067b82 */ /* 0x000ea20000000800 */
[----:B0-----:R-:W-:Y:S01]  /*0030*/  VIADD R1, R1, 0xffffffe0 ;  /* 0xffffffe001017836 */ /* 0x001fe20000000000 */
[----:B------:R-:W2:Y:S06]  /*0040*/  S2R R3, SR_TID.X ;  /* 0x0000000000037919 */ /* 0x000eac0000002100 */
[----:B------:R-:W1:Y:S08]  /*0050*/  S2UR UR5, SR_CTAID.Y ;  /* 0x00000000000579c3 */ /* 0x000e700000002600 */
[----:B------:R-:W1:Y:S08]  /*0060*/  LDC R7, c[0x0][0x364] ;  /* 0x0000d900ff077b82 */ /* 0x000e700000000800 */
[----:B------:R-:W2:Y:S01]  /*0070*/  S2UR UR4, SR_CTAID.X ;  /* 0x00000000000479c3 */ /* 0x000ea20000002500 */
[----:B-1----:R-:W-:-:S04]  /*0080*/  IMAD R7, R7, UR5, R0 ;  /* 0x0000000507077c24 */ /* 0x002fc8000f8e0200 */
[----:B------:R-:W-:Y:S02]  /*0090*/  VIADD R5, R7, 0xffffff88 ;  /* 0xffffff8807057836 */ /* 0x000fe40000000000 */
[----:B--2---:R-:W-:-:S03]  /*00a0*/  IMAD R6, R6, UR4, R3 ;  /* 0x0000000406067c24 */ /* 0x004fc6000f8e0203 */
[----:B------:R-:W-:-:S04]  /*00b0*/  ISETP.GT.U32.AND P0, PT, R5, 0x2, PT ;  /* 0x000000020500780c */ /* 0x000fc80003f04070 */
[----:B------:R-:W-:-:S04]  /*00c0*/  ISETP.GT.U32.OR P0, PT, R7, 0x27f, P0 ;  /* 0x0000027f0700780c */ /* 0x000fc80000704470 */
[----:B------:R-:W-:-:S13]  /*00d0*/  ISETP.GT.OR P0, PT, R6, 0x167, P0 ;  /* 0x000001670600780c */ /* 0x000fda0000704670 */
[----:B------:R-:W-:Y:S05]  /*00e0*/  @P0 EXIT ;  /* 0x000000000000094d */ /* 0x000fea0003800000 */
[----:B------:R-:W0:Y:S01]  /*00f0*/  LDC R0, c[0x0][0x394] ;  /* 0x0000e500ff007b82 */ /* 0x000e220000000800 */
[----:B------:R-:W-:Y:S02]  /*0100*/  IMAD R6, R7, 0x168, R6 ;  /* 0x0000016807067824 */ /* 0x000fe400078e0206 */
[----:B0-----:R-:W-:-:S04]  /*0110*/  FADD R0, R0, R0 ;  /* 0x0000000000007221 */ /* 0x001fc80000000000 */
[----:B------:R-:W-:Y:S01]  /*0120*/  VIADD R2, R0, 0xf3000000 ;  /* 0xf300000000027836 */ /* 0x000fe20000000000 */
[----:B------:R0:W1:Y:S04]  /*0130*/  MUFU.RSQ R3, R0 ;  /* 0x0000000000037308 */ /* 0x0000680000001400 */
[----:B------:R-:W-:-:S13]  /*0140*/  ISETP.GT.U32.AND P0, PT, R2, 0x727fffff, PT ;  /* 0x727fffff0200780c */ /* 0x000fda0003f04070 */
[----:B01----:R-:W-:Y:S05]  /*0150*/  @!P0 BRA `(.L_x_57) ;  /* 0x00000000000c8947 */ /* 0x003fea0003800000 */
[----:B------:R-:W-:-:S07]  /*0160*/  MOV R4, 0x180 ;  /* 0x0000018000047802 */ /* 0x000fce0000000f00 */
[----:B------:R-:W-:Y:S05]  /*0170*/  CALL.REL.NOINC `($__internal_2_$__cuda_sm20_sqrt_rn_f32_slowpath) ;  /* 0x00000010006c7944 */ /* 0x000fea0003c00000 */
[----:B------:R-:W-:Y:S05]  /*0180*/  BRA `(.L_x_58) ;  /* 0x0000000000107947 */ /* 0x000fea0003800000 */
.L_x_57:
[----:B------:R-:W-:Y:S01]  /*0190*/  FMUL.FTZ R15, R0, R3 ;  /* 0x00000003000f7220 */ /* 0x000fe20000410000 */
[----:B------:R-:W-:-:S03]  /*01a0*/  FMUL.FTZ R3, R3, 0.5 ;  /* 0x3f00000003037820 */ /* 0x000fc60000410000 */
[----:B------:R-:W-:-:S04]  /*01b0*/  FFMA R0, -R15, R15, R0 ;  /* 0x0000000f0f007223 */ /* 0x000fc80000000100 */
[----:B------:R-:W-:-:S07]  /*01c0*/  FFMA R15, R0, R3, R15 ;  /* 0x00000003000f7223 */ /* 0x000fce000000000f */
.L_x_58:
[----:B------:R-:W-:Y:S01]  /*01d0*/  I2FP.F32.U32 R0, R7 ;  /* 0x0000000700007245 */ /* 0x000fe20000201000 */
[----:B------:R-:W-:Y:S01]  /*01e0*/  IMAD.MOV.U32 R3, RZ, RZ, 0x3acd1ed9 ;  /* 0x3acd1ed9ff037424 */ /* 0x000fe200078e00ff */
[----:B------:R-:W-:Y:S01]  /*01f0*/  BSSY.RECONVERGENT B1, `(.L_x_59) ;  /* 0x000000d000017945 */ /* 0x000fe20003800200 */
[----:B------:R-:W-:Y:S02]  /*0200*/  IMAD.MOV.U32 R2, RZ, RZ, 0x441fc000 ;  /* 0x441fc000ff027424 */ /* 0x000fe400078e00ff */
[----:B------:R-:W-:Y:S02]  /*0210*/  FMUL R0, R0, 4 ;  /* 0x4080000000007820 */ /* 0x000fe40000400000 */
[----:B------:R-:W-:Y:S02]  /*0220*/  FFMA R2, R3, -R2, 1 ;  /* 0x3f80000003027423 */ /* 0x000fe40000000802 */
[----:B------:R-:W0:Y:S02]  /*0230*/  FCHK P0, R0, 639 ;  /* 0x441fc00000007902 */ /* 0x000e240000000000 */
[----:B------:R-:W-:-:S04]  /*0240*/  FFMA R3, R2, R3, 0.0015649452107027173042 ;  /* 0x3acd1ed902037423 */ /* 0x000fc80000000003 */
[----:B------:R-:W-:-:S04]  /*0250*/  FFMA R2, R0, R3, RZ ;  /* 0x0000000300027223 */ /* 0x000fc800000000ff */
[----:B------:R-:W-:-:S04]  /*0260*/  FFMA R4, R2, -639, R0 ;  /* 0xc41fc00002047823 */ /* 0x000fc80000000000 */
[----:B------:R-:W-:Y:S01]  /*0270*/  FFMA R2, R3, R4, R2 ;  /* 0x0000000403027223 */ /* 0x000fe20000000002 */
[----:B0-----:R-:W-:Y:S06]  /*0280*/  @!P0 BRA `(.L_x_60) ;  /* 0x00000000000c8947 */ /* 0x001fec0003800000 */
[----:B------:R-:W-:-:S07]  /*0290*/  MOV R2, 0x2b0 ;  /* 0x000002b000027802 */ /* 0x000fce0000000f00 */
[----:B------:R-:W-:Y:S05]  /*02a0*/  CALL.REL.NOINC `($__internal_3_$__cuda_sm3x_div_rn_noftz_f32_slowpath) ;  /* 0x0000001000807944 */ /* 0x000fea0003c00000 */
[----:B------:R-:W-:-:S07]  /*02b0*/  IMAD.MOV.U32 R2, RZ, RZ, R0 ;  /* 0x000000ffff027224 */ /* 0x000fce00078e0000 */
.L_x_60:
[----:B------:R-:W-:Y:S05]  /*02c0*/  BSYNC.RECONVERGENT B1 ;  /* 0x0000000000017941 */ /* 0x000fea0003800200 */
.L_x_59:
[----:B------:R-:W0:Y:S01]  /*02d0*/  LDC.64 R8, c[0x0][0x390] ;  /* 0x0000e400ff087b82 */ /* 0x000e220000000a00 */
[----:B------:R-:W-:Y:S01]  /*02e0*/  FADD R2, R2, -2 ;  /* 0xc000000002027421 */ /* 0x000fe20000000000 */
[----:B------:R-:W1:Y:S01]  /*02f0*/  LDCU.64 UR6, c[0x0][0x358] ;  /* 0x00006b00ff0677ac */ /* 0x000e620008000a00 */
[----:B------:R-:W-:Y:S02]  /*0300*/  BSSY.RECONVERGENT B0, `(.L_x_61) ;  /* 0x0000045000007945 */ /* 0x000fe40003800200 */
[----:B------:R-:W-:Y:S01]  /*0310*/  FADD R2, R2, 1.2488262653350830078 ;  /* 0x3f9fd98a02027421 */ /* 0x000fe20000000000 */
[----:B0-----:R-:W-:-:S04]  /*0320*/  FMUL R3, R9, R8 ;  /* 0x0000000809037220 */ /* 0x001fc80000400000 */
[----:B------:R-:W-:-:S04]  /*0330*/  FFMA R15, R2, R15, -R3 ;  /* 0x0000000f020f7223 */ /* 0x000fc80000000803 */
[C---:B------:R-:W-:Y:S01]  /*0340*/  FMUL R0, R15.reuse, 0.63661974668502807617 ;  /* 0x3f22f9830f007820 */ /* 0x040fe20000400000 */
[----:B------:R-:W-:-:S05]  /*0350*/  FSETP.GE.AND P0, PT, |R15|, 105615, PT ;  /* 0x47ce47800f00780b */ /* 0x000fca0003f06200 */
[----:B------:R-:W0:Y:S02]  /*0360*/  F2I.NTZ R0, R0 ;  /* 0x0000000000007305 */ /* 0x000e240000203100 */
[-C--:B0-----:R-:W-:Y:S02]  /*0370*/  I2FP.F32.S32 R14, R0.reuse ;  /* 0x00000000000e7245 */ /* 0x081fe40000201400 */
[----:B------:R-:W-:-:S03]  /*0380*/  MOV R16, R0 ;  /* 0x0000000000107202 */ /* 0x000fc60000000f00 */
[----:B------:R-:W-:-:S04]  /*0390*/  FFMA R3, R14, -1.5707962512969970703, R15 ;  /* 0xbfc90fda0e037823 */ /* 0x000fc8000000000f */
[----:B------:R-:W-:-:S04]  /*03a0*/  FFMA R3, R14, -7.5497894158615963534e-08, R3 ;  /* 0xb3a221680e037823 */ /* 0x000fc80000000003 */
[----:B------:R-:W-:-:S04]  /*03b0*/  FFMA R14, R14, -5.3903029534742383927e-15, R3 ;  /* 0xa7c234c50e0e7823 */ /* 0x000fc80000000003 */
[----:B------:R-:W-:Y:S01]  /*03c0*/  IMAD.MOV.U32 R2, RZ, RZ, R14 ;  /* 0x000000ffff027224 */ /* 0x000fe200078e000e */
[----:B-1----:R-:W-:Y:S06]  /*03d0*/  @!P0 BRA `(.L_x_62) ;  /* 0x0000000000dc8947 */ /* 0x002fec0003800000 */
[----:B------:R-:W-:-:S13]  /*03e0*/  FSETP.NEU.AND P0, PT, |R15|, +INF , PT ;  /* 0x7f8000000f00780b */ /* 0x000fda0003f0d200 */
[----:B------:R-:W-:Y:S01]  /*03f0*/  @!P0 FMUL R2, RZ, R15 ;  /* 0x0000000fff028220 */ /* 0x000fe20000400000 */
[----:B------:R-:W-:Y:S01]  /*0400*/  @!P0 IMAD.MOV.U32 R0, RZ, RZ, RZ ;  /* 0x000000ffff008224 */ /* 0x000fe200078e00ff */
[----:B------:R-:W-:Y:S06]  /*0410*/  @!P0 BRA `(.L_x_62) ;  /* 0x0000000000cc8947 */ /* 0x000fec0003800000 */
[----:B------:R-:W-:Y:S01]  /*0420*/  IMAD.SHL.U32 R2, R15, 0x100, RZ ;  /* 0x000001000f027824 */ /* 0x000fe200078e00ff */
[----:B------:R-:W0:Y:S01]  /*0430*/  LDCU.64 UR8, c[0x4][URZ] ;  /* 0x01000000ff0877ac */ /* 0x000e220008000a00 */
[----:B------:R-:W-:Y:S02]  /*0440*/  IMAD.MOV.U32 R8, RZ, RZ, RZ ;  /* 0x000000ffff087224 */ /* 0x000fe400078e00ff */
[----:B------:R-:W-:Y:S01]  /*0450*/  IMAD.MOV.U32 R0, RZ, RZ, R1 ;  /* 0x000000ffff007224 */ /* 0x000fe200078e0001 */
[----:B------:R-:W-:Y:S01]  /*0460*/  LOP3.LUT R9, R2, 0x80000000, RZ, 0xfc, !PT ;  /* 0x8000000002097812 */ /* 0x000fe200078efcff */
[----:B------:R-:W-:Y:S01]  /*0470*/  UMOV UR5, URZ ;  /* 0x000000ff00057c82 */ /* 0x000fe20008000000 */
[----:B------:R-:W-:-:S05]  /*0480*/  UMOV UR4, URZ ;  /* 0x000000ff00047c82 */ /* 0x000fca0008000000 */
.L_x_63:
[----:B0-----:R-:W-:Y:S01]  /*0490*/  MOV R10, UR8 ;  /* 0x00000008000a7c02 */ /* 0x001fe20008000f00 */
[----:B------:R-:W-:-:S05]  /*04a0*/  IMAD.U32 R11, RZ, RZ, UR9 ;  /* 0x00000009ff0b7e24 */ /* 0x000fca000f8e00ff */
[----:B------:R-:W2:Y:S01]  /*04b0*/  LDG.E.CONSTANT R2, desc[UR6][R10.64] ;  /* 0x000000060a027981 */ /* 0x000ea2000c1e9900 */
[----:B------:R-:W-:Y:S02]  /*04c0*/  UIADD3 UR8, UP0, UPT, UR8, 0x4, URZ ;  /* 0x0000000408087890 */ /* 0x000fe4000ff1e0ff */
[----:B------:R-:W-:Y:S02]  /*04d0*/  UIADD3 UR4, UPT, UPT, UR4, 0x1, URZ ;  /* 0x0000000104047890 */ /* 0x000fe4000fffe0ff */
[----:B------:R-:W-:Y:S02]  /*04e0*/  UIADD3.X UR9, UPT, UPT, URZ, UR9, URZ, UP0, !UPT ;  /* 0x00000009ff097290 */ /* 0x000fe400087fe4ff */
[----:B------:R-:W-:Y:S01]  /*04f0*/  UISETP.NE.AND UP0, UPT, UR4, 0x6, UPT ;  /* 0x000000060400788c */ /* 0x000fe2000bf05270 */
[----:B--2---:R-:W-:-:S03]  /*0500*/  IMAD.WIDE.U32 R2, R2, R9, RZ ;  /* 0x0000000902027225 */ /* 0x004fc600078e00ff */
[----:B------:R-:W-:-:S04]  /*0510*/  IADD3 R7, P0, PT, R2, R8, RZ ;  /* 0x0000000802077210 */ /* 0x000fc80007f1e0ff */
[----:B------:R-:W-:Y:S01]  /*0520*/  IADD3.X R8, PT, PT, R3, UR5, RZ, P0, !PT ;  /* 0x0000000503087c10 */ /* 0x000fe200087fe4ff */
[----:B------:R0:W-:Y:S02]  /*0530*/  STL [R0], R7 ;  /* 0x0000000700007387 */ /* 0x0001e40000100800 */
[----:B0-----:R-:W-:Y:S01]  /*0540*/  VIADD R0, R0, 0x4 ;  /* 0x0000000400007836 */ /* 0x001fe20000000000 */
[----:B------:R-:W-:Y:S06]  /*0550*/  BRA.U UP0, `(.L_x_63) ;  /* 0xfffffffd00cc7547 */ /* 0x000fec000b83ffff */
[----:B------:R-:W-:Y:S01]  /*0560*/  SHF.R.U32.HI R4, RZ, 0x17, R15 ;  /* 0x00000017ff047819 */ /* 0x000fe2000001160f */
[----:B------:R0:W-:Y:S03]  /*0570*/  STL [R1+0x18], R8 ;  /* 0x0000180801007387 */ /* 0x0001e60000100800 */
[C---:B------:R-:W-:Y:S02]  /*0580*/  LOP3.LUT R0, R4.reuse, 0xe0, RZ, 0xc0, !PT ;  /* 0x000000e004007812 */ /* 0x040fe400078ec0ff */
[----:B------:R-:W-:-:S03]  /*0590*/  LOP3.LUT P0, RZ, R4, 0x1f, RZ, 0xc0, !PT ;  /* 0x0000001f04ff7812 */ /* 0x000fc6000780c0ff */
[----:B------:R-:W-:-:S05]  /*05a0*/  VIADD R0, R0, 0xffffff80 ;  /* 0xffffff8000007836 */ /* 0x000fca0000000000 */
[----:B------:R-:W-:-:S05]  /*05b0*/  SHF.R.U32.HI R0, RZ, 0x5, R0 ;  /* 0x00000005ff007819 */ /* 0x000fca0000011600 */
[----:B------:R-:W-:-:S05]  /*05c0*/  IMAD R7, R0, -0x4, R1 ;  /* 0xfffffffc00077824 */ /* 0x000fca00078e0201 */
[----:B------:R-:W2:Y:S04]  /*05d0*/  LDL R0, [R7+0x18] ;  /* 0x0000180007007983 */ /* 0x000ea80000100800 */
[----:B------:R-:W2:Y:S04]  /*05e0*/  LDL R3, [R7+0x14] ;  /* 0x0000140007037983 */ /* 0x000ea80000100800 */
[----:B------:R-:W3:Y:S01]  /*05f0*/  @P0 LDL R2, [R7+0x10] ;  /* 0x0000100007020983 */ /* 0x000ee20000100800 */
[----:B------:R-:W-:Y:S01]  /*0600*/  LOP3.LUT R4, R4, 0x1f, RZ, 0xc0, !PT ;  /* 0x0000001f04047812 */ /* 0x000fe200078ec0ff */
[----:B------:R-:W-:Y:S01]  /*0610*/  UMOV UR4, 0x54442d19 ;  /* 0x54442d1900047882 */ /* 0x000fe20000000000 */
[----:B------:R-:W-:-:S02]  /*0620*/  UMOV UR5, 0x3bf921fb ;  /* 0x3bf921fb00057882 */ /* 0x000fc40000000000 */
[-C--:B--2---:R-:W-:Y:S02]  /*0630*/  @P0 SHF.L.W.U32.HI R0, R3, R4.reuse, R0 ;  /* 0x0000000403000219 */ /* 0x084fe40000010e00 */
[----:B---3--:R-:W-:Y:S02]  /*0640*/  @P0 SHF.L.W.U32.HI R3, R2, R4, R3 ;  /* 0x0000000402030219 */ /* 0x008fe40000010e03 */
[----:B------:R-:W-:Y:S02]  /*0650*/  ISETP.GE.AND P0, PT, R15, RZ, PT ;  /* 0x000000ff0f00720c */ /* 0x000fe40003f06270 */
[C---:B------:R-:W-:Y:S01]  /*0660*/  SHF.L.W.U32.HI R2, R3.reuse, 0x2, R0 ;  /* 0x0000000203027819 */ /* 0x040fe20000010e00 */
[----:B------:R-:W-:-:S03]  /*0670*/  IMAD.SHL.U32 R3, R3, 0x4, RZ ;  /* 0x0000000403037824 */ /* 0x000fc600078e00ff */
[----:B------:R-:W-:-:S04]  /*0680*/  SHF.R.S32.HI R4, RZ, 0x1f, R2 ;  /* 0x0000001fff047819 */ /* 0x000fc80000011402 */
[C---:B------:R-:W-:Y:S02]  /*0690*/  LOP3.LUT R10, R4.reuse, R3, RZ, 0x3c, !PT ;  /* 0x00000003040a7212 */ /* 0x040fe400078e3cff */
[----:B------:R-:W-:Y:S02]  /*06a0*/  LOP3.LUT R11, R4, R2, RZ, 0x3c, !PT ;  /* 0x00000002040b7212 */ /* 0x000fe400078e3cff */
[----:B------:R-:W-:Y:S02]  /*06b0*/  SHF.R.U32.HI R3, RZ, 0x1e, R0 ;  /* 0x0000001eff037819 */ /* 0x000fe40000011600 */
[C---:B------:R-:W-:Y:S02]  /*06c0*/  LOP3.LUT R4, R2.reuse, R15, RZ, 0x3c, !PT ;  /* 0x0000000f02047212 */ /* 0x040fe400078e3cff */
[----:B------:R-:W0:Y:S01]  /*06d0*/  I2F.F64.S64 R10, R10 ;  /* 0x0000000a000a7312 */ /* 0x000e220000301c00 */
[----:B------:R-:W-:Y:S02]  /*06e0*/  LEA.HI R0, R2, R3, RZ, 0x1 ;  /* 0x0000000302007211 */ /* 0x000fe400078f08ff */
[----:B------:R-:W-:-:S03]  /*06f0*/  ISETP.GE.AND P1, PT, R4, RZ, PT ;  /* 0x000000ff0400720c */ /* 0x000fc60003f26270 */
[----:B------:R-:W-:-:S05]  /*0700*/  IMAD.MOV R2, RZ, RZ, -R0 ;  /* 0x000000ffff027224 */ /* 0x000fca00078e0a00 */
[----:B------:R-:W-:Y:S01]  /*0710*/  @!P0 MOV R0, R2 ;  /* 0x0000000200008202 */ /* 0x000fe20000000f00 */
[----:B0-----:R-:W-:-:S10]  /*0720*/  DMUL R8, R10, UR4 ;  /* 0x000000040a087c28 */ /* 0x001fd40008000000 */
[----:B------:R-:W0:Y:S02]  /*0730*/  F2F.F32.F64 R8, R8 ;  /* 0x0000000800087310 */ /* 0x000e240000301000 */
[----:B0-----:R-:W-:-:S07]  /*0740*/  FSEL R2, -R8, R8, !P1 ;  /* 0x0000000808027208 */ /* 0x001fce0004800100 */
.L_x_62:
[----:B------:R-:W-:Y:S05]  /*0750*/  BSYNC.RECONVERGENT B0 ;  /* 0x0000000000007941 */ /* 0x000fea0003800200 */
.L_x_61:
[----:B------:R-:W-:Y:S02]  /*0760*/  IMAD.MOV.U32 R7, RZ, RZ, 0x37cbac00 ;  /* 0x37cbac00ff077424 */ /* 0x000fe400078e00ff */
[----:B------:R-:W-:Y:S01]  /*0770*/  FMUL R3, R2, R2 ;  /* 0x0000000202037220 */ /* 0x000fe20000400000 */
[C---:B------:R-:W-:Y:S01]  /*0780*/  LOP3.LUT R8, R0.reuse, 0x1, RZ, 0xc0, !PT ;  /* 0x0000000100087812 */ /* 0x040fe200078ec0ff */
[----:B------:R-:W-:Y:S01]  /*0790*/  IMAD.MOV.U32 R9, RZ, RZ, 0x3c0885e4 ;  /* 0x3c0885e4ff097424 */ /* 0x000fe200078e00ff */
[----:B------:R-:W-:Y:S01]  /*07a0*/  BSSY.RECONVERGENT B0, `(.L_x_64) ;  /* 0x0000048000007945 */ /* 0x000fe20003800200 */
[----:B------:R-:W-:Y:S01]  /*07b0*/  FFMA R4, R3, R7, -0.0013887860113754868507 ;  /* 0xbab607ed03047423 */ /* 0x000fe20000000007 */
[----:B------:R-:W-:Y:S01]  /*07c0*/  VIADD R0, R0, 0x1 ;  /* 0x0000000100007836 */ /* 0x000fe20000000000 */
[----:B------:R-:W-:Y:S01]  /*07d0*/  ISETP.NE.U32.AND P0, PT, R8, 0x1, PT ;  /* 0x000000010800780c */ /* 0x000fe20003f05070 */
[----:B------:R-:W-:-:S03]  /*07e0*/  IMAD.MOV.U32 R12, RZ, RZ, 0x3e2aaaa8 ;  /* 0x3e2aaaa8ff0c7424 */ /* 0x000fc600078e00ff */
[----:B------:R-:W-:Y:S02]  /*07f0*/  FSEL R4, R4, -0.00019574658654164522886, P0 ;  /* 0xb94d415304047808 */ /* 0x000fe40000000000 */
[----:B------:R-:W-:Y:S02]  /*0800*/  FSEL R8, R9, 0.041666727513074874878, !P0 ;  /* 0x3d2aaabb09087808 */ /* 0x000fe40004000000 */
[----:B------:R-:W-:Y:S02]  /*0810*/  LOP3.LUT P1, RZ, R0, 0x2, RZ, 0xc0, !PT ;  /* 0x0000000200ff7812 */ /* 0x000fe4000782c0ff */
[----:B------:R-:W-:Y:S01]  /*0820*/  FSEL R0, R2, 1, !P0 ;  /* 0x3f80000002007808 */ /* 0x000fe20004000000 */
[----:B------:R-:W-:Y:S01]  /*0830*/  FFMA R4, R3, R4, R8 ;  /* 0x0000000403047223 */ /* 0x000fe20000000008 */
[----:B------:R-:W-:Y:S02]  /*0840*/  FSEL R11, -R12, -0.4999999701976776123, !P0 ;  /* 0xbeffffff0c0b7808 */ /* 0x000fe40004000100 */
[----:B------:R-:W-:Y:S01]  /*0850*/  FSETP.GE.AND P0, PT, |R15|, 105615, PT ;  /* 0x47ce47800f00780b */ /* 0x000fe20003f06200 */
[----:B------:R-:W-:-:S02]  /*0860*/  FFMA R13, R3, R0, RZ ;  /* 0x00000000030d7223 */ /* 0x000fc400000000ff */
[----:B------:R-:W-:-:S04]  /*0870*/  FFMA R4, R3, R4, R11 ;  /* 0x0000000403047223 */ /* 0x000fc8000000000b */
[----:B------:R-:W-:-:S04]  /*0880*/  FFMA R13, R13, R4, R0 ;  /* 0x000000040d0d7223 */ /* 0x000fc80000000000 */
[----:B------:R-:W-:Y:S02]  /*0890*/  @P1 FADD R13, RZ, -R13 ;  /* 0x8000000dff0d1221 */ /* 0x000fe40000000000 */
[----:B------:R-:W-:Y:S05]  /*08a0*/  @!P0 BRA `(.L_x_65) ;  /* 0x0000000000dc8947 */ /* 0x000fea0003800000 */
[----:B------:R-:W-:-:S13]  /*08b0*/  FSETP.NEU.AND P0, PT, |R15|, +INF , PT ;  /* 0x7f8000000f00780b */ /* 0x000fda0003f0d200 */
[----:B------:R-:W-:Y:S01]  /*08c0*/  @!P0 FMUL R14, RZ, R15 ;  /* 0x0000000fff0e8220 */ /* 0x000fe20000400000 */
[----:B------:R-:W-:Y:S01]  /*08d0*/  @!P0 IMAD.MOV.U32 R16, RZ, RZ, RZ ;  /* 0x000000ffff108224 */ /* 0x000fe200078e00ff */
[----:B------:R-:W-:Y:S06]  /*08e0*/  @!P0 BRA `(.L_x_65) ;  /* 0x0000000000cc8947 */ /* 0x000fec0003800000 */
[----:B------:R-:W-:Y:S01]  /*08f0*/  SHF.L.U32 R2, R15, 0x8, RZ ;  /* 0x000000080f027819 */ /* 0x000fe200000006ff */
[----:B------:R-:W-:Y:S01]  /*0900*/  IMAD.MOV.U32 R8, RZ, RZ, RZ ;  /* 0x000000ffff087224 */ /* 0x000fe200078e00ff */
[----:B------:R-:W0:Y:S01]  /*0910*/  LDCU.64 UR8, c[0x4][URZ] ;  /* 0x01000000ff0877ac */ /* 0x000e220008000a00 */
[----:B------:R-:W-:Y:S01]  /*0920*/  IMAD.MOV.U32 R0, RZ, RZ, R1 ;  /* 0x000000ffff007224 */ /* 0x000fe200078e0001 */
[----:B------:R-:W-:Y:S01]  /*0930*/  LOP3.LUT R19, R2, 0x80000000, RZ, 0xfc, !PT ;  /* 0x8000000002137812 */ /* 0x000fe200078efcff */
[----:B------:R-:W-:Y:S01]  /*0940*/  UMOV UR5, URZ ;  /* 0x000000ff00057c82 */ /* 0x000fe20008000000 */
[----:B------:R-:W-:-:S05]  /*0950*/  UMOV UR4, URZ ;  /* 0x000000ff00047c82 */ /* 0x000fca0008000000 */
.L_x_66:
[----:B0-----:R-:W-:Y:S02]  /*0960*/  IMAD.U32 R10, RZ, RZ, UR8 ;  /* 0x00000008ff0a7e24 */ /* 0x001fe4000f8e00ff */
        /* <DEDUP_REMOVED lines=15> */
[----:B------:R-:W-:Y:S02]  /*0a60*/  LOP3.LUT P0, RZ, R4, 0x1f, RZ, 0xc0, !PT ;  /* 0x0000001f04ff7812 */ /* 0x000fe4000780c0ff */
[----:B------:R-:W-:-:S04]  /*0a70*/  IADD3 R0, PT, PT, R0, -0x80, RZ ;  /* 0xffffff8000007810 */ /* 0x000fc80007ffe0ff */
[----:B------:R-:W-:-:S05]  /*0a80*/  SHF.R.U32.HI R0, RZ, 0x5, R0 ;  /* 0x00000005ff007819 */ /* 0x000fca0000011600 */
[----:B------:R-:W-:-:S05]  /*0a90*/  IMAD R14, R0, -0x4, R1 ;  /* 0xfffffffc000e7824 */ /* 0x000fca00078e0201 */
[----:B------:R-:W2:Y:S04]  /*0aa0*/  LDL R0, [R14+0x18] ;  /* 0x000018000e007983 */ /* 0x000ea80000100800 */
[----:B------:R-:W2:Y:S04]  /*0ab0*/  LDL R3, [R14+0x14] ;  /* 0x000014000e037983 */ /* 0x000ea80000100800 */
[----:B------:R-:W3:Y:S01]  /*0ac0*/  @P0 LDL R2, [R14+0x10] ;  /* 0x000010000e020983 */ /* 0x000ee20000100800 */
[----:B------:R-:W-:Y:S01]  /*0ad0*/  LOP3.LUT R4, R4, 0x1f, RZ, 0xc0, !PT ;  /* 0x0000001f04047812 */ /* 0x000fe200078ec0ff */
[----:B------:R-:W-:Y:S01]  /*0ae0*/  UMOV UR4, 0x54442d19 ;  /* 0x54442d1900047882 */ /* 0x000fe20000000000 */
[----:B------:R-:W-:Y:S01]  /*0af0*/  UMOV UR5, 0x3bf921fb ;  /* 0x3bf921fb00057882 */ /* 0x000fe20000000000 */
[----:B------:R-:W-:-:S02]  /*0b00*/  ISETP.GE.AND P1, PT, R15, RZ, PT ;  /* 0x000000ff0f00720c */ /* 0x000fc40003f26270 */
[-C--:B--2---:R-:W-:Y:S02]  /*0b10*/  @P0 SHF.L.W.U32.HI R0, R3, R4.reuse, R0 ;  /* 0x0000000403000219 */ /* 0x084fe40000010e00 */
[----:B---3--:R-:W-:-:S04]  /*0b20*/  @P0 SHF.L.W.U32.HI R3, R2, R4, R3 ;  /* 0x0000000402030219 */ /* 0x008fc80000010e03 */
[C---:B------:R-:W-:Y:S01]  /*0b30*/  SHF.L.W.U32.HI R2, R3.reuse, 0x2, R0 ;  /* 0x0000000203027819 */ /* 0x040fe20000010e00 */
[----:B------:R-:W-:-:S03]  /*0b40*/  IMAD.SHL.U32 R3, R3, 0x4, RZ ;  /* 0x0000000403037824 */ /* 0x000fc600078e00ff */
[----:B------:R-:W-:Y:S02]  /*0b50*/  SHF.R.S32.HI R4, RZ, 0x1f, R2 ;  /* 0x0000001fff047819 */ /* 0x000fe40000011402 */
[----:B------:R-:W-:Y:S02]  /*0b60*/  LOP3.LUT R15, R2, R15, RZ, 0x3c, !PT ;  /* 0x0000000f020f7212 */ /* 0x000fe400078e3cff */
[C---:B------:R-:W-:Y:S02]  /*0b70*/  LOP3.LUT R10, R4.reuse, R3, RZ, 0x3c, !PT ;  /* 0x00000003040a7212 */ /* 0x040fe400078e3cff */
[----:B------:R-:W-:Y:S02]  /*0b80*/  LOP3.LUT R11, R4, R2, RZ, 0x3c, !PT ;  /* 0x00000002040b7212 */ /* 0x000fe400078e3cff */
[----:B------:R-:W-:Y:S02]  /*0b90*/  SHF.R.U32.HI R3, RZ, 0x1e, R0 ;  /* 0x0000001eff037819 */ /* 0x000fe40000011600 */
[----:B------:R-:W-:-:S02]  /*0ba0*/  ISETP.GE.AND P0, PT, R15, RZ, PT ;  /* 0x000000ff0f00720c */ /* 0x000fc40003f06270 */
[----:B------:R-:W1:Y:S01]  /*0bb0*/  I2F.F64.S64 R10, R10 ;  /* 0x0000000a000a7312 */ /* 0x000e620000301c00 */
[----:B------:R-:W-:-:S05]  /*0bc0*/  LEA.HI R16, R2, R3, RZ, 0x1 ;  /* 0x0000000302107211 */ /* 0x000fca00078f08ff */
[----:B------:R-:W-:-:S04]  /*0bd0*/  IMAD.MOV R0, RZ, RZ, -R16 ;  /* 0x000000ffff007224 */ /* 0x000fc800078e0a10 */
[----:B------:R-:W-:Y:S01]  /*0be0*/  @!P1 IMAD.MOV.U32 R16, RZ, RZ, R0 ;  /* 0x000000ffff109224 */ /* 0x000fe200078e0000 */
[----:B-1----:R-:W-:-:S10]  /*0bf0*/  DMUL R18, R10, UR4 ;  /* 0x000000040a127c28 */ /* 0x002fd40008000000 */
[----:B------:R-:W1:Y:S02]  /*0c00*/  F2F.F32.F64 R18, R18 ;  /* 0x0000001200127310 */ /* 0x000e640000301000 */
[----:B01----:R-:W-:-:S07]  /*0c10*/  FSEL R14, -R18, R18, !P0 ;  /* 0x00000012120e7208 */ /* 0x003fce0004000100 */
.L_x_65:
[----:B------:R-:W-:Y:S05]  /*0c20*/  BSYNC.RECONVERGENT B0 ;  /* 0x0000000000007941 */ /* 0x000fea0003800200 */
.L_x_64:
[----:B------:R-:W-:Y:S01]  /*0c30*/  I2FP.F32.U32 R5, R5 ;  /* 0x0000000500057245 */ /* 0x000fe20000201000 */
[----:B------:R-:W-:Y:S01]  /*0c40*/  FMUL R3, R14, R14 ;  /* 0x0000000e0e037220 */ /* 0x000fe20000400000 */
[----:B------:R-:W-:Y:S01]  /*0c50*/  IMAD.MOV.U32 R8, RZ, RZ, 0x3d2aaabb ;  /* 0x3d2aaabbff087424 */ /* 0x000fe200078e00ff */
[C---:B------:R-:W-:Y:S01]  /*0c60*/  LOP3.LUT P1, RZ, R16.reuse, 0x2, RZ, 0xc0, !PT ;  /* 0x0000000210ff7812 */ /* 0x040fe2000782c0ff */
[----:B------:R-:W-:Y:S02]  /*0c70*/  IMAD.MOV.U32 R10, RZ, RZ, 0x3effffff ;  /* 0x3effffffff0a7424 */ /* 0x000fe400078e00ff */
[----:B------:R-:W-:Y:S01]  /*0c80*/  FMUL R2, R5, 0.5 ;  /* 0x3f00000005027820 */ /* 0x000fe20000400000 */
[----:B------:R-:W-:Y:S01]  /*0c90*/  LOP3.LUT R5, R16, 0x1, RZ, 0xc0, !PT ;  /* 0x0000000110057812 */ /* 0x000fe200078ec0ff */
[----:B------:R-:W-:Y:S01]  /*0ca0*/  FFMA R0, R3, R7, -0.0013887860113754868507 ;  /* 0xbab607ed03007423 */ /* 0x000fe20000000007 */
[----:B------:R-:W-:Y:S01]  /*0cb0*/  BSSY.RECONVERGENT B0, `(.L_x_67) ;  /* 0x0000047000007945 */ /* 0x000fe20003800200 */
[----:B------:R-:W-:Y:S01]  /*0cc0*/  FMUL R2, R2, 3.1415927410125732422 ;  /* 0x40490fdb02027820 */ /* 0x000fe20000400000 */
[----:B------:R-:W-:-:S03]  /*0cd0*/  ISETP.NE.U32.AND P0, PT, R5, 0x1, PT ;  /* 0x000000010500780c */ /* 0x000fc60003f05070 */
[----:B------:R-:W-:Y:S01]  /*0ce0*/  FMUL R4, R2, 0.63661974668502807617 ;  /* 0x3f22f98302047820 */ /* 0x000fe20000400000 */
[----:B------:R-:W-:Y:S02]  /*0cf0*/  FSEL R0, R0, -0.00019574658654164522886, !P0 ;  /* 0xb94d415300007808 */ /* 0x000fe40004000000 */
[----:B------:R-:W-:Y:S02]  /*0d00*/  FSEL R8, R8, 0.0083327032625675201416, !P0 ;  /* 0x3c0885e408087808 */ /* 0x000fe40004000000 */
[----:B------:R-:W-:Y:S01]  /*0d10*/  FSEL R10, -R10, -0.16666662693023681641, !P0 ;  /* 0xbe2aaaa80a0a7808 */ /* 0x000fe20004000100 */
[----:B------:R-:W0:Y:S02]  /*0d20*/  F2I.NTZ R4, R4 ;  /* 0x0000000400047305 */ /* 0x000e240000203100 */
[C---:B------:R-:W-:Y:S01]  /*0d30*/  FFMA R8, R3.reuse, R0, R8 ;  /* 0x0000000003087223 */ /* 0x040fe20000000008 */
[----:B------:R-:W-:Y:S02]  /*0d40*/  FSEL R0, R14, 1, P0 ;  /* 0x3f8000000e007808 */ /* 0x000fe40000000000 */
[----:B------:R-:W-:Y:S01]  /*0d50*/  FSETP.GE.AND P0, PT, |R2|, 105615, PT ;  /* 0x47ce47800200780b */ /* 0x000fe20003f06200 */
[----:B------:R-:W-:-:S02]  /*0d60*/  FFMA R8, R3, R8, R10 ;  /* 0x0000000803087223 */ /* 0x000fc4000000000a */
[----:B------:R-:W-:-:S04]  /*0d70*/  FFMA R3, R3, R0, RZ ;  /* 0x0000000003037223 */ /* 0x000fc800000000ff */
[----:B------:R-:W-:Y:S01]  /*0d80*/  FFMA R8, R3, R8, R0 ;  /* 0x0000000803087223 */ /* 0x000fe20000000000 */
[----:B0-----:R-:W-:-:S03]  /*0d90*/  I2FP.F32.S32 R5, R4 ;  /* 0x0000000400057245 */ /* 0x001fc60000201400 */
[----:B------:R-:W-:Y:S02]  /*0da0*/  @P1 FADD R8, RZ, -R8 ;  /* 0x80000008ff081221 */ /* 0x000fe40000000000 */
[----:B------:R-:W-:-:S04]  /*0db0*/  FFMA R10, R5, -1.5707962512969970703, R2 ;  /* 0xbfc90fda050a7823 */ /* 0x000fc80000000002 */
[----:B------:R-:W-:-:S04]  /*0dc0*/  FFMA R10, R5, -7.5497894158615963534e-08, R10 ;  /* 0xb3a22168050a7823 */ /* 0x000fc8000000000a */
[----:B------:R-:W-:Y:S01]  /*0dd0*/  FFMA R0, R5, -5.3903029534742383927e-15, R10 ;  /* 0xa7c234c505007823 */ /* 0x000fe2000000000a */
[----:B------:R-:W-:Y:S06]  /*0de0*/  @!P0 BRA `(.L_x_68) ;  /* 0x0000000000cc8947 */ /* 0x000fec0003800000 */
[----:B------:R-:W-:-:S13]  /*0df0*/  FSETP.NEU.AND P0, PT, |R2|, +INF , PT ;  /* 0x7f8000000200780b */ /* 0x000fda0003f0d200 */
[----:B------:R-:W-:Y:S01]  /*0e00*/  @!P0 FMUL R0, RZ, R2 ;  /* 0x00000002ff008220 */ /* 0x000fe20000400000 */
[----:B------:R-:W-:Y:S01]  /*0e10*/  @!P0 MOV R4, RZ ;  /* 0x000000ff00048202 */ /* 0x000fe20000000f00 */
        /* <DEDUP_REMOVED lines=8> */
.L_x_69:
        /* <DEDUP_REMOVED lines=11> */
[----:B0-----:R-:W-:Y:S01]  /*0f50*/  IADD3 R0, PT, PT, R0, 0x4, RZ ;  /* 0x0000000400007810 */ /* 0x001fe20007ffe0ff */
        /* <DEDUP_REMOVED lines=15> */
[----:B---3--:R-:W-:-:S04]  /*1050*/  @P0 SHF.L.W.U32.HI R2, R5, R0, R2 ;  /* 0x0000000005020219 */ /* 0x008fc80000010e02 */
[C-C-:B------:R-:W-:Y:S01]  /*1060*/  SHF.L.W.U32.HI R0, R2.reuse, 0x2, R3.reuse ;  /* 0x0000000202007819 */ /* 0x140fe20000010e03 */
[----:B------:R-:W-:Y:S01]  /*1070*/  IMAD.SHL.U32 R2, R2, 0x4, RZ ;  /* 0x0000000402027824 */ /* 0x000fe200078e00ff */
[----:B------:R-:W-:Y:S02]  /*1080*/  SHF.R.U32.HI R3, RZ, 0x1e, R3 ;  /* 0x0000001eff037819 */ /* 0x000fe40000011603 */
[----:B------:R-:W-:Y:S02]  /*1090*/  SHF.R.S32.HI R5, RZ, 0x1f, R0 ;  /* 0x0000001fff057819 */ /* 0x000fe40000011400 */
[----:B------:R-:W-:Y:S02]  /*10a0*/  ISETP.GE.AND P0, PT, R0, RZ, PT ;  /* 0x000000ff0000720c */ /* 0x000fe40003f06270 */
[C---:B------:R-:W-:Y:S02]  /*10b0*/  LOP3.LUT R10, R5.reuse, R2, RZ, 0x3c, !PT ;  /* 0x00000002050a7212 */ /* 0x040fe400078e3cff */
[----:B------:R-:W-:-:S02]  /*10c0*/  LOP3.LUT R11, R5, R0, RZ, 0x3c, !PT ;  /* 0x00000000050b7212 */ /* 0x000fc400078e3cff */
[----:B0-----:R-:W-:-:S04]  /*10d0*/  LEA.HI R4, R0, R3, RZ, 0x1 ;  /* 0x0000000300047211 */ /* 0x001fc800078f08ff */
[----:B------:R-:W0:Y:S02]  /*10e0*/  I2F.F64.S64 R10, R10 ;  /* 0x0000000a000a7312 */ /* 0x000e240000301c00 */
[----:B0-----:R-:W-:-:S10]  /*10f0*/  DMUL R14, R10, UR4 ;  /* 0x000000040a0e7c28 */ /* 0x001fd40008000000 */
[----:B------:R-:W0:Y:S02]  /*1100*/  F2F.F32.F64 R14, R14 ;  /* 0x0000000e000e7310 */ /* 0x000e240000301000 */
[----:B0-----:R-:W-:-:S07]  /*1110*/  FSEL R0, -R14, R14, !P0 ;  /* 0x0000000e0e007208 */ /* 0x001fce0004000100 */
.L_x_68:
[----:B------:R-:W-:Y:S05]  /*1120*/  BSYNC.RECONVERGENT B0 ;  /* 0x0000000000007941 */ /* 0x000fea0003800200 */
.L_x_67:
[----:B------:R-:W0:Y:S02]  /*1130*/  LDC.64 R2, c[0x0][0x380] ;  /* 0x0000e000ff027b82 */ /* 0x000e240000000a00 */
[----:B0-----:R-:W-:-:S05]  /*1140*/  IMAD.WIDE R2, R6, 0x4, R2 ;  /* 0x0000000406027825 */ /* 0x001fca00078e0202 */
[----:B------:R-:W2:Y:S01]  /*1150*/  LDG.E R16, desc[UR6][R2.64] ;  /* 0x0000000602107981 */ /* 0x000ea2000c1e1900 */
[----:B------:R-:W-:Y:S01]  /*1160*/  FMUL R5, R0, R0 ;  /* 0x0000000000057220 */ /* 0x000fe20000400000 */
[C---:B------:R-:W-:Y:S01]  /*1170*/  LOP3.LUT R10, R4.reuse, 0x1, RZ, 0xc0, !PT ;  /* 0x00000001040a7812 */ /* 0x040fe200078ec0ff */
[----:B------:R-:W-:Y:S02]  /*1180*/  VIADD R4, R4, 0x1 ;  /* 0x0000000104047836 */ /* 0x000fe40000000000 */
[----:B------:R-:W-:Y:S01]  /*1190*/  FFMA R7, R5, R7, -0.0013887860113754868507 ;  /* 0xbab607ed05077423 */ /* 0x000fe20000000007 */
[----:B------:R-:W-:Y:S02]  /*11a0*/  ISETP.NE.U32.AND P0, PT, R10, 0x1, PT ;  /* 0x000000010a00780c */ /* 0x000fe40003f05070 */
[----:B------:R-:W-:Y:S02]  /*11b0*/  LOP3.LUT P1, RZ, R4, 0x2, RZ, 0xc0, !PT ;  /* 0x0000000204ff7812 */ /* 0x000fe4000782c0ff */
[----:B------:R-:W-:-:S02]  /*11c0*/  FSEL R14, R9, 0.041666727513074874878, !P0 ;  /* 0x3d2aaabb090e7808 */ /* 0x000fc40004000000 */
[----:B------:R-:W-:Y:S02]  /*11d0*/  FSEL R10, R7, -0.00019574658654164522886, P0 ;  /* 0xb94d4153070a7808 */ /* 0x000fe40000000000 */
[----:B------:R-:W-:Y:S02]  /*11e0*/  FSEL R7, -R12, -0.4999999701976776123, !P0 ;  /* 0xbeffffff0c077808 */ /* 0x000fe40004000100 */
[----:B------:R-:W-:Y:S01]  /*11f0*/  FSEL R0, R0, 1, !P0 ;  /* 0x3f80000000007808 */ /* 0x000fe20004000000 */
[----:B------:R-:W-:-:S04]  /*1200*/  FFMA R10, R5, R10, R14 ;  /* 0x0000000a050a7223 */ /* 0x000fc8000000000e */
[C---:B------:R-:W-:Y:S01]  /*1210*/  FFMA R7, R5.reuse, R10, R7 ;  /* 0x0000000a05077223 */ /* 0x040fe20000000007 */
[----:B------:R-:W-:-:S04]  /*1220*/  FFMA R5, R5, R0, RZ ;  /* 0x0000000005057223 */ /* 0x000fc800000000ff */
[----:B------:R-:W-:Y:S02]  /*1230*/  FFMA R0, R5, R7, R0 ;  /* 0x0000000705007223 */ /* 0x000fe40000000000 */
[----:B------:R-:W0:Y:S02]  /*1240*/  LDC.64 R4, c[0x0][0x388] ;  /* 0x0000e200ff047b82 */ /* 0x000e240000000a00 */
[----:B------:R-:W-:-:S04]  /*1250*/  @P1 FADD R0, RZ, -R0 ;  /* 0x80000000ff001221 */ /* 0x000fc80000000000 */
[----:B------:R-:W-:-:S04]  /*1260*/  FADD R0, -R0, 1 ;  /* 0x3f80000000007421 */ /* 0x000fc80000000100 */
[----:B------:R-:W-:-:S04]  /*1270*/  FMUL R0, R0, 0.5 ;  /* 0x3f00000000007820 */ /* 0x000fc80000400000 */
[----:B------:R-:W-:-:S04]  /*1280*/  FMUL R0, R0, 0.050000000745058059692 ;  /* 0x3d4ccccd00007820 */ /* 0x000fc80000400000 */
[----:B------:R-:W-:Y:S01]  /*1290*/  FADD R9, -R0, 1 ;  /* 0x3f80000000097421 */ /* 0x000fe20000000100 */
[----:B0-----:R-:W-:-:S04]  /*12a0*/  IMAD.WIDE R6, R6, 0x4, R4 ;  /* 0x0000000406067825 */ /* 0x001fc800078e0204 */
[----:B--2---:R-:W-:-:S04]  /*12b0*/  FMUL R16, R9, R16 ;  /* 0x0000001009107220 */ /* 0x004fc80000400000 */
[----:B------:R-:W-:-:S05]  /*12c0*/  FFMA R13, R13, R0, R16 ;  /* 0x000000000d0d7223 */ /* 0x000fca0000000010 */
[----:B------:R-:W-:Y:S04]  /*12d0*/  STG.E desc[UR6][R2.64], R13 ;  /* 0x0000000d02007986 */ /* 0x000fe8000c101906 */
[----:B------:R-:W2:Y:S02]  /*12e0*/  LDG.E R4, desc[UR6][R6.64] ;  /* 0x0000000606047981 */ /* 0x000ea4000c1e1900 */
[----:B--2---:R-:W-:-:S04]  /*12f0*/  FMUL R9, R9, R4 ;  /* 0x0000000409097220 */ /* 0x004fc80000400000 */
[----:B------:R-:W-:-:S05]  /*1300*/  FFMA R9, R8, R0, R9 ;  /* 0x0000000008097223 */ /* 0x000fca0000000009 */
[----:B------:R-:W-:Y:S01]  /*1310*/  STG.E desc[UR6][R6.64], R9 ;  /* 0x0000000906007986 */ /* 0x000fe2000c101906 */
[----:B------:R-:W-:Y:S05]  /*1320*/  EXIT ;  /* 0x000000000000794d */ /* 0x000fea0003800000 */
        .weak           $__internal_2_$__cuda_sm20_sqrt_rn_f32_slowpath
        .type           $__internal_2_$__cuda_sm20_sqrt_rn_f32_slowpath,@function
        .size           $__internal_2_$__cuda_sm20_sqrt_rn_f32_slowpath,($__internal_3_$__cuda_sm3x_div_rn_noftz_f32_slowpath - $__internal_2_$__cuda_sm20_sqrt_rn_f32_slowpath)
$__internal_2_$__cuda_sm20_sqrt_rn_f32_slowpath:
[----:B------:R-:W-:-:S13]  /*1330*/  LOP3.LUT P0, RZ, R0, 0x7fffffff, RZ, 0xc0, !PT ;  /* 0x7fffffff00ff7812 */ /* 0x000fda000780c0ff */
[----:B------:R-:W-:Y:S01]  /*1340*/  @!P0 IMAD.MOV.U32 R2, RZ, RZ, R0 ;  /* 0x000000ffff028224 */ /* 0x000fe200078e0000 */
[----:B------:R-:W-:Y:S06]  /*1350*/  @!P0 BRA `(.L_x_70) ;  /* 0x0000000000448947 */ /* 0x000fec0003800000 */
[----:B------:R-:W-:-:S13]  /*1360*/  FSETP.GEU.FTZ.AND P0, PT, R0, RZ, PT ;  /* 0x000000ff0000720b */ /* 0x000fda0003f1e000 */
[----:B------:R-:W-:Y:S01]  /*1370*/  @!P0 MOV R2, 0x7fffffff ;  /* 0x7fffffff00028802 */ /* 0x000fe20000000f00 */
[----:B------:R-:W-:Y:S06]  /*1380*/  @!P0 BRA `(.L_x_70) ;  /* 0x0000000000388947 */ /* 0x000fec0003800000 */
[----:B------:R-:W-:-:S13]  /*1390*/  FSETP.GTU.FTZ.AND P0, PT, |R0|, +INF , PT ;  /* 0x7f8000000000780b */ /* 0x000fda0003f1c200 */
[----:B------:R-:W-:Y:S01]  /*13a0*/  @P0 FADD.FTZ R2, R0, 1 ;  /* 0x3f80000000020421 */ /* 0x000fe20000010000 */
[----:B------:R-:W-:Y:S06]  /*13b0*/  @P0 BRA `(.L_x_70) ;  /* 0x00000000002c0947 */ /* 0x000fec0003800000 */
[----:B------:R-:W-:-:S13]  /*13c0*/  FSETP.NEU.FTZ.AND P0, PT, |R0|, +INF , PT ;  /* 0x7f8000000000780b */ /* 0x000fda0003f1d200 */
[----:B------:R-:W-:Y:S01]  /*13d0*/  @!P0 IMAD.MOV.U32 R2, RZ, RZ, R0 ;  /* 0x000000ffff028224 */ /* 0x000fe200078e0000 */
[----:B------:R-:W-:Y:S06]  /*13e0*/  @!P0 BRA `(.L_x_70) ;  /* 0x0000000000208947 */ /* 0x000fec0003800000 */
[----:B------:R-:W-:-:S04]  /*13f0*/  FFMA R0, R0, 1.84467440737095516160e+19, RZ ;  /* 0x5f80000000007823 */ /* 0x000fc800000000ff */
[----:B------:R-:W0:Y:S02]  /*1400*/  MUFU.RSQ R3, R0 ;  /* 0x0000000000037308 */ /* 0x000e240000001400 */
[----:B0-----:R-:W-:Y:S01]  /*1410*/  FMUL.FTZ R9, R0, R3 ;  /* 0x0000000300097220 */ /* 0x001fe20000410000 */
[----:B------:R-:W-:-:S03]  /*1420*/  FMUL.FTZ R3, R3, 0.5 ;  /* 0x3f00000003037820 */ /* 0x000fc60000410000 */
[----:B------:R-:W-:-:S04]  /*1430*/  FADD.FTZ R2, -R9, -RZ ;  /* 0x800000ff09027221 */ /* 0x000fc80000010100 */
[----:B------:R-:W-:-:S04]  /*1440*/  FFMA R2, R9, R2, R0 ;  /* 0x0000000209027223 */ /* 0x000fc80000000000 */
[----:B------:R-:W-:-:S04]  /*1450*/  FFMA R2, R2, R3, R9 ;  /* 0x0000000302027223 */ /* 0x000fc80000000009 */
[----:B------:R-:W-:-:S07]  /*1460*/  FMUL.FTZ R2, R2, 2.3283064365386962891e-10 ;  /* 0x2f80000002027820 */ /* 0x000fce0000410000 */
.L_x_70:
[----:B------:R-:W-:Y:S02]  /*1470*/  IMAD.MOV.U32 R15, RZ, RZ, R2 ;  /* 0x000000ffff0f7224 */ /* 0x000fe400078e0002 */
[----:B------:R-:W-:Y:S02]  /*1480*/  IMAD.MOV.U32 R2, RZ, RZ, R4 ;  /* 0x000000ffff027224 */ /* 0x000fe400078e0004 */
[----:B------:R-:W-:-:S04]  /*1490*/  IMAD.MOV.U32 R3, RZ, RZ, 0x0 ;  /* 0x00000000ff037424 */ /* 0x000fc800078e00ff */
[----:B------:R-:W-:Y:S05]  /*14a0*/  RET.REL.NODEC R2 `(_Z13inject_sourcePfS_ff) ;  /* 0xffffffe802d47950 */ /* 0x000fea0003c3ffff */
        .weak           $__internal_3_$__cuda_sm3x_div_rn_noftz_f32_slowpath
        .type           $__internal_3_$__cuda_sm3x_div_rn_noftz_f32_slowpath,@function
        .size           $__internal_3_$__cuda_sm3x_div_rn_noftz_f32_slowpath,(.L_x_87 - $__internal_3_$__cuda_sm3x_div_rn_noftz_f32_slowpath)
$__internal_3_$__cuda_sm3x_div_rn_noftz_f32_slowpath:
[--C-:B------:R-:W-:Y:S01]  /*14b0*/  SHF.R.U32.HI R3, RZ, 0x17, R0.reuse ;  /* 0x00000017ff037819 */ /* 0x100fe20000011600 */
[----:B------:R-:W-:Y:S04]  /*14c0*/  BSSY.RECONVERGENT B0, `(.L_x_71) ;  /* 0x000005c000007945 */ /* 0x000fe80003800200 */
[----:B------:R-:W-:Y:S01]  /*14d0*/  BSSY.RELIABLE B2, `(.L_x_72) ;  /* 0x000001a000027945 */ /* 0x000fe20003800100 */
[----:B------:R-:W-:Y:S01]  /*14e0*/  IMAD.MOV.U32 R4, RZ, RZ, R0 ;  /* 0x000000ffff047224 */ /* 0x000fe200078e0000 */
[----:B------:R-:W-:-:S04]  /*14f0*/  LOP3.LUT R3, R3, 0xff, RZ, 0xc0, !PT ;  /* 0x000000ff03037812 */ /* 0x000fc800078ec0ff */
[----:B------:R-:W-:-:S04]  /*1500*/  IADD3 R8, PT, PT, R3, -0x1, RZ ;  /* 0xffffffff03087810 */ /* 0x000fc80007ffe0ff */
[----:B------:R-:W-:-:S13]  /*1510*/  ISETP.GT.U32.OR P0, PT, R8, 0xfd, !PT ;  /* 0x000000fd0800780c */ /* 0x000fda0007f04470 */
[----:B------:R-:W-:Y:S01]  /*1520*/  @!P0 IMAD.MOV.U32 R7, RZ, RZ, RZ ;  /* 0x000000ffff078224 */ /* 0x000fe200078e00ff */
[----:B------:R-:W-:Y:S06]  /*1530*/  @!P0 BRA `(.L_x_73) ;  /* 0x00000000004c8947 */ /* 0x000fec0003800000 */
[----:B------:R-:W-:-:S13]  /*1540*/  FSETP.GTU.FTZ.AND P0, PT, |R0|, +INF , PT ;  /* 0x7f8000000000780b */ /* 0x000fda0003f1c200 */
[----:B------:R-:W-:Y:S05]  /*1550*/  @P0 BREAK.RELIABLE B2 ;  /* 0x0000000000020942 */ /* 0x000fea0003800100 */
[----:B------:R-:W-:Y:S05]  /*1560*/  @P0 BRA `(.L_x_74) ;  /* 0x0000000400400947 */ /* 0x000fea0003800000 */
[----:B------:R-:W-:-:S05]  /*1570*/  IMAD.MOV.U32 R7, RZ, RZ, 0x441fc000 ;  /* 0x441fc000ff077424 */ /* 0x000fca00078e00ff */
[----:B------:R-:W-:-:S13]  /*1580*/  LOP3.LUT P0, RZ, R7, 0x7fffffff, R4, 0xc8, !PT ;  /* 0x7fffffff07ff7812 */ /* 0x000fda000780c804 */
[----:B------:R-:W-:Y:S05]  /*1590*/  @!P0 BREAK.RELIABLE B2 ;  /* 0x0000000000028942 */ /* 0x000fea0003800100 */
[----:B------:R-:W-:Y:S05]  /*15a0*/  @!P0 BRA `(.L_x_75) ;  /* 0x0000000400288947 */ /* 0x000fea0003800000 */
[----:B------:R-:W-:-:S13]  /*15b0*/  LOP3.LUT P0, RZ, R4, 0x7fffffff, RZ, 0xc0, !PT ;  /* 0x7fffffff04ff7812 */ /* 0x000fda000780c0ff */
[----:B------:R-:W-:Y:S05]  /*15c0*/  @!P0 BREAK.RELIABLE B2 ;  /* 0x0000000000028942 */ /* 0x000fea0003800100 */
[----:B------:R-:W-:Y:S05]  /*15d0*/  @!P0 BRA `(.L_x_76) ;  /* 0x0000000400148947 */ /* 0x000fea0003800000 */
[----:B------:R-:W-:Y:S02]  /*15e0*/  FSETP.NEU.FTZ.AND P0, PT, |R0|, +INF , PT ;  /* 0x7f8000000000780b */ /* 0x000fe40003f1d200 */
[----:B------:R-:W-:-:S04]  /*15f0*/  LOP3.LUT P1, RZ, R7, 0x7fffffff, RZ, 0xc0, !PT ;  /* 0x7fffffff07ff7812 */ /* 0x000fc8000782c0ff */
[----:B------:R-:W-:-:S13]  /*1600*/  PLOP3.LUT P0, PT, P0, P1, PT, 0x2f, 0xf2 ;  /* 0x0000000000f2781c */ /* 0x000fda0000702577 */
[----:B------:R-:W-:Y:S05]  /*1610*/  @P0 BREAK.RELIABLE B2 ;  /* 0x0000000000020942 */ /* 0x000fea0003800100 */
[----:B------:R-:W-:Y:S05]  /*1620*/  @P0 BRA `(.L_x_77) ;  /* 0x0000000000f40947 */ /* 0x000fea0003800000 */
[----:B------:R-:W-:-:S13]  /*1630*/  ISETP.GE.AND P0, PT, R8, RZ, PT ;  /* 0x000000ff0800720c */ /* 0x000fda0003f06270 */
[----:B------:R-:W-:Y:S02]  /*1640*/  @P0 IMAD.MOV.U32 R7, RZ, RZ, RZ ;  /* 0x000000ffff070224 */ /* 0x000fe400078e00ff */
[----:B------:R-:W-:Y:S01]  /*1650*/  @!P0 FFMA R4, R0, 1.84467440737095516160e+19, RZ ;  /* 0x5f80000000048823 */ /* 0x000fe200000000ff */
[----:B------:R-:W-:-:S07]  /*1660*/  @!P0 MOV R7, 0xffffffc0 ;  /* 0xffffffc000078802 */ /* 0x000fce0000000f00 */
.L_x_73:
[----:B------:R-:W-:Y:S05]  /*1670*/  BSYNC.RELIABLE B2 ;  /* 0x0000000000027941 */ /* 0x000fea0003800100 */
.L_x_72:
[----:B------:R-:W-:Y:S01]  /*1680*/  UMOV UR4, 0x441fc000 ;  /* 0x441fc00000047882 */ /* 0x000fe20000000000 */
[----:B------:R-:W-:Y:S01]  /*1690*/  VIADD R3, R3, 0xffffff81 ;  /* 0xffffff8103037836 */ /* 0x000fe20000000000 */
[----:B------:R-:W-:Y:S01]  /*16a0*/  UIADD3 UR4, UPT, UPT, UR4, -0x4800000, URZ ;  /* 0xfb80000004047890 */ /* 0x000fe2000fffe0ff */
[----:B------:R-:W-:Y:S02]  /*16b0*/  BSSY.RECONVERGENT B2, `(.L_x_78) ;  /* 0x0000033000027945 */ /* 0x000fe40003800200 */
[----:B------:R-:W-:Y:S01]  /*16c0*/  IMAD R0, R3, -0x800000, R4 ;  /* 0xff80000003007824 */ /* 0x000fe200078e0204 */
[----:B------:R-:W-:Y:S02]  /*16d0*/  IADD3 R7, PT, PT, R7, -0x9, R3 ;  /* 0xfffffff707077810 */ /* 0x000fe40007ffe003 */
        /* <DEDUP_REMOVED lines=23> */
[-CC-:B------:R-:W-:Y:S01]  /*1850*/  FFMA.RM R4, R11, R9.reuse, R8.reuse ;  /* 0x000000090b047223 */ /* 0x180fe20000004008 */
[C---:B------:R-:W-:Y:S02]  /*1860*/  ISETP.NE.AND P2, PT, R10.reuse, RZ, PT ;  /* 0x000000ff0a00720c */ /* 0x040fe40003f45270 */
[C---:B------:R-:W-:Y:S02]  /*1870*/  ISETP.NE.AND P1, PT, R10.reuse, RZ, PT ;  /* 0x000000ff0a00720c */ /* 0x040fe40003f25270 */
[----:B------:R-:W-:Y:S01]  /*1880*/  LOP3.LUT R7, R3, 0x7fffff, RZ, 0xc0, !PT ;  /* 0x007fffff03077812 */ /* 0x000fe200078ec0ff */
[----:B------:R-:W-:Y:S01]  /*1890*/  FFMA.RP R3, R11, R9, R8 ;  /* 0x000000090b037223 */ /* 0x000fe20000008008 */
[C---:B------:R-:W-:Y:S01]  /*18a0*/  VIADD R8, R10.reuse, 0x20 ;  /* 0x000000200a087836 */ /* 0x040fe20000000000 */
[----:B------:R-:W-:Y:S02]  /*18b0*/  IADD3 R9, PT, PT, -R10, RZ, RZ ;  /* 0x000000ff0a097210 */ /* 0x000fe40007ffe1ff */
[----:B------:R-:W-:-:S02]  /*18c0*/  LOP3.LUT R7, R7, 0x800000, RZ, 0xfc, !PT ;  /* 0x0080000007077812 */ /* 0x000fc400078efcff */
        /* <DEDUP_REMOVED lines=9> */
[----:B------:R-:W-:-:S05]  /*1960*/  LOP3.LUT R3, R3, R4, RZ, 0xc0, !PT ;  /* 0x0000000403037212 */ /* 0x000fca00078ec0ff */
[----:B------:R-:W-:-:S05]  /*1970*/  IMAD.IADD R3, R8, 0x1, R3 ;  /* 0x0000000108037824 */ /* 0x000fca00078e0203 */
[----:B------:R-:W-:Y:S01]  /*1980*/  LOP3.LUT R0, R3, R0, RZ, 0xfc, !PT ;  /* 0x0000000003007212 */ /* 0x000fe200078efcff */
[----:B------:R-:W-:Y:S06]  /*1990*/  BRA `(.L_x_81) ;  /* 0x0000000000107947 */ /* 0x000fec0003800000 */
.L_x_80:
[----:B------:R-:W-:-:S04]  /*19a0*/  LOP3.LUT R0, R0, 0x80000000, RZ, 0xc0, !PT ;  /* 0x8000000000007812 */ /* 0x000fc800078ec0ff */
[----:B------:R-:W-:Y:S01]  /*19b0*/  LOP3.LUT R0, R0, 0x7f800000, RZ, 0xfc, !PT ;  /* 0x7f80000000007812 */ /* 0x000fe200078efcff */
[----:B------:R-:W-:Y:S06]  /*19c0*/  BRA `(.L_x_81) ;  /* 0x0000000000047947 */ /* 0x000fec0003800000 */
.L_x_79:
[----:B------:R-:W-:-:S07]  /*19d0*/  IMAD R0, R7, 0x800000, R0 ;  /* 0x0080000007007824 */ /* 0x000fce00078e0200 */
.L_x_81:
[----:B------:R-:W-:Y:S05]  /*19e0*/  BSYNC.RECONVERGENT B2 ;  /* 0x0000000000027941 */ /* 0x000fea0003800200 */
.L_x_78:
[----:B------:R-:W-:Y:S05]  /*19f0*/  BRA `(.L_x_82) ;  /* 0x0000000000207947 */ /* 0x000fea0003800000 */
.L_x_77:
[----:B------:R-:W-:-:S04]  /*1a00*/  LOP3.LUT R0, R7, 0x80000000, R4, 0x48, !PT ;  /* 0x8000000007007812 */ /* 0x000fc800078e4804 */
[----:B------:R-:W-:Y:S01]  /*1a10*/  LOP3.LUT R0, R0, 0x7f800000, RZ, 0xfc, !PT ;  /* 0x7f80000000007812 */ /* 0x000fe200078efcff */
[----:B------:R-:W-:Y:S06]  /*1a20*/  BRA `(.L_x_82) ;  /* 0x0000000000147947 */ /* 0x000fec0003800000 */
.L_x_76:
[----:B------:R-:W-:Y:S01]  /*1a30*/  LOP3.LUT R0, R7, 0x80000000, R4, 0x48, !PT ;  /* 0x8000000007007812 */ /* 0x000fe200078e4804 */
[----:B------:R-:W-:Y:S06]  /*1a40*/  BRA `(.L_x_82) ;  /* 0x00000000000c7947 */ /* 0x000fec0003800000 */
.L_x_75:
[----:B------:R-:W0:Y:S01]  /*1a50*/  MUFU.RSQ R0, -QNAN ;  /* 0xffc0000000007908 */ /* 0x000e220000001400 */
[----:B------:R-:W-:Y:S05]  /*1a60*/  BRA `(.L_x_82) ;  /* 0x0000000000047947 */ /* 0x000fea0003800000 */
.L_x_74:
[----:B------:R-:W-:-:S07]  /*1a70*/  FADD.FTZ R0, R0, 639 ;  /* 0x441fc00000007421 */ /* 0x000fce0000010000 */
.L_x_82:
[----:B------:R-:W-:Y:S05]  /*1a80*/  BSYNC.RECONVERGENT B0 ;  /* 0x0000000000007941 */ /* 0x000fea0003800200 */
.L_x_71:
[----:B------:R-:W-:-:S04]  /*1a90*/  IMAD.MOV.U32 R3, RZ, RZ, 0x0 ;  /* 0x00000000ff037424 */ /* 0x000fc800078e00ff */
[----:B0-----:R-:W-:Y:S05]  /*1aa0*/  RET.REL.NODEC R2 `(_Z13inject_sourcePfS_ff) ;  /* 0xffffffe402547950 */ /* 0x001fea0003c3ffff */
.L_x_83:
        /* <DEDUP_REMOVED lines=13> */
.L_x_87:


//--------------------- .nv.global.init           --------------------------
	.section	.nv.global.init,"aw",@progbits
	.align	4
.nv.global.init:
	.type		__cudart_i2opi_f,@object
	.size		__cudart_i2opi_f,(.L_0 - __cudart_i2opi_f)
__cudart_i2opi_f:
        /*0000*/ 	.byte	0x41, 0x90, 0x43, 0x3c, 0x99, 0x95, 0x62, 0xdb, 0xc0, 0xdd, 0x34, 0xf5, 0xd1, 0x57, 0x27, 0xfc
        /*0010*/ 	.byte	0x29, 0x15, 0x44, 0x4e, 0x6e, 0x83, 0xf9, 0xa2
.L_0:


//--------------------- .nv.shared.reserved.0     --------------------------
	.section	.nv.shared.reserved.0,"aw",@nobits
	.weak		__nv_reservedSMEM_offset_0_alias
	.size		__nv_reservedSMEM_offset_0_alias, 0, 64
	.other		__nv_reservedSMEM_offset_0_alias,@"STO_CUDA_RESERVED_SHARED STV_DEFAULT"
__nv_reservedSMEM_offset_0_alias:
	.zero		0
	.zero		64


//--------------------- .nv.constant0._Z9rk4_finalPfS_PKfS1_f --------------------------
	.section	.nv.constant0._Z9rk4_finalPfS_PKfS1_f,"a",@progbits
	.sectionflags	@""
	.align	4
.nv.constant0._Z9rk4_finalPfS_PKfS1_f:
	.zero		932


//--------------------- .nv.constant0._Z9rk4_stagePKfS0_S0_S0_PfS1_S1_S1_S0_ffb --------------------------
	.section	.nv.constant0._Z9rk4_stagePKfS0_S0_S0_PfS1_S1_S1_S0_ffb,"a",@progbits
	.sectionflags	@""
	.align	4
.nv.constant0._Z9rk4_stagePKfS0_S0_S0_PfS1_S1_S1_S0_ffb:
	.zero		977


//--------------------- .nv.constant0._Z13inject_sourcePfS_ff --------------------------
	.section	.nv.constant0._Z13inject_sourcePfS_ff,"a",@progbits
	.sectionflags	@""
	.align	4
.nv.constant0._Z13inject_sourcePfS_ff:
	.zero		920


//--------------------- SYMBOLS --------------------------

	.type		.nv.reservedSmem.offset0,@object
	.size		.nv.reservedSmem.offset0,0x4
